//
// Generated by NVIDIA NVVM Compiler
//
// Compiler Build ID: CL-36424714
// Cuda compilation tools, release 13.0, V13.0.88
// Based on NVVM 20.0.0
//

.version 9.0
.target sm_100
.address_size 64

	// .globl	_Z18MoveParticles_CUDAiP12ParticleType
.func  (.param .b64 func_retval0) __internal_accurate_pow
(
	.param .b64 __internal_accurate_pow_param_0
)
;

.visible .entry _Z18MoveParticles_CUDAiP12ParticleType(
	.param .u32 _Z18MoveParticles_CUDAiP12ParticleType_param_0,
	.param .u64 .ptr .align 1 _Z18MoveParticles_CUDAiP12ParticleType_param_1
)
{
	.reg .pred 	%p<88>;
	.reg .b32 	%r<117>;
	.reg .b32 	%f<207>;
	.reg .b64 	%rd<31>;
	.reg .b64 	%fd<102>;

	ld.param.u32 	%r31, [_Z18MoveParticles_CUDAiP12ParticleType_param_0];
	ld.param.u64 	%rd10, [_Z18MoveParticles_CUDAiP12ParticleType_param_1];
	cvta.to.global.u64 	%rd1, %rd10;
	mov.u32 	%r32, %tid.x;
	mov.u32 	%r33, %ctaid.x;
	mov.u32 	%r34, %ntid.x;
	mad.lo.s32 	%r1, %r33, %r34, %r32;
	setp.ge.s32 	%p3, %r1, %r31;
	@%p3 bra 	$L__BB0_75;
	setp.lt.s32 	%p4, %r1, 1;
	mov.f32 	%f186, 0f00000000;
	mov.b32 	%r114, 0;
	mov.f32 	%f187, %f186;
	mov.f32 	%f188, %f186;
	@%p4 bra 	$L__BB0_32;
	mul.wide.u32 	%rd12, %r1, 4;
	add.s64 	%rd13, %rd1, %rd12;
	ld.global.f32 	%f1, [%rd13];
	ld.global.f32 	%f2, [%rd13+65536];
	ld.global.f32 	%f3, [%rd13+131072];
	mov.f64 	%fd50, 0d3FF8000000000000;
	{
	.reg .b32 %temp; 
	mov.b64 	{%temp, %r2}, %fd50;
	}
	and.b32  	%r3, %r2, 2146435072;
	setp.eq.s32 	%p5, %r3, 1073741824;
	setp.lt.s32 	%p6, %r2, 0;
	selp.b32 	%r4, 0, 2146435072, %p6;
	and.b32  	%r36, %r2, 2147483647;
	setp.ne.s32 	%p7, %r36, 1071644672;
	and.pred  	%p1, %p5, %p7;
	or.b32  	%r5, %r4, -2147483648;
	min.s32 	%r37, %r1, %r31;
	max.s32 	%r114, %r37, 1;
	setp.lt.s32 	%p8, %r37, 2;
	mov.f32 	%f188, 0f00000000;
	mov.b64 	%rd29, 0;
	mov.f32 	%f187, %f188;
	mov.f32 	%f186, %f188;
	@%p8 bra 	$L__BB0_22;
	and.b32  	%r38, %r114, 2147483646;
	neg.s32 	%r112, %r38;
	add.s64 	%rd28, %rd1, 65540;
	mov.f32 	%f188, 0f00000000;
$L__BB0_4:
	ld.global.f32 	%f90, [%rd28+-65540];
	sub.f32 	%f7, %f90, %f1;
	ld.global.f32 	%f91, [%rd28+-4];
	sub.f32 	%f8, %f91, %f2;
	ld.global.f32 	%f92, [%rd28+65532];
	sub.f32 	%f9, %f92, %f3;
	mul.f32 	%f93, %f8, %f8;
	fma.rn.f32 	%f94, %f7, %f7, %f93;
	fma.rn.f32 	%f95, %f9, %f9, %f94;
	add.f32 	%f10, %f95, 0f1E3CE508;
	cvt.f64.f32 	%fd1, %f10;
	{
	.reg .b32 %temp; 
	mov.b64 	{%temp, %r9}, %fd1;
	}
	setp.neu.f32 	%p9, %f10, 0f00000000;
	@%p9 bra 	$L__BB0_6;
	setp.lt.s32 	%p11, %r2, 0;
	setp.eq.s32 	%p12, %r3, 1073741824;
	selp.b32 	%r39, %r9, 0, %p12;
	or.b32  	%r40, %r39, 2146435072;
	selp.b32 	%r41, %r40, %r39, %p11;
	mov.b32 	%r42, 0;
	mov.b64 	%fd89, {%r42, %r41};
	bra.uni 	$L__BB0_7;
$L__BB0_6:
	abs.f64 	%fd51, %fd1;
	{ // callseq 0, 0
	.param .b64 param0;
	st.param.f64 	[param0], %fd51;
	.param .b64 retval0;
	call.uni (retval0), 
	__internal_accurate_pow, 
	(
	param0
	);
	ld.param.f64 	%fd52, [retval0];
	} // callseq 0
	setp.lt.s32 	%p10, %r9, 0;
	selp.f64 	%fd89, 0dFFF8000000000000, %fd52, %p10;
$L__BB0_7:
	add.f64 	%fd54, %fd1, 0d3FF8000000000000;
	{
	.reg .b32 %temp; 
	mov.b64 	{%temp, %r43}, %fd54;
	}
	and.b32  	%r44, %r43, 2146435072;
	setp.ne.s32 	%p13, %r44, 2146435072;
	@%p13 bra 	$L__BB0_12;
	setp.num.f32 	%p14, %f10, %f10;
	@%p14 bra 	$L__BB0_10;
	mov.f64 	%fd55, 0d3FF8000000000000;
	add.rn.f64 	%fd89, %fd1, %fd55;
	bra.uni 	$L__BB0_12;
$L__BB0_10:
	setp.neu.f32 	%p15, %f10, 0f7F800000;
	@%p15 bra 	$L__BB0_12;
	setp.lt.s32 	%p16, %r9, 0;
	selp.b32 	%r45, %r5, %r4, %p1;
	selp.b32 	%r46, %r45, %r4, %p16;
	mov.b32 	%r47, 0;
	mov.b64 	%fd89, {%r47, %r46};
$L__BB0_12:
	setp.eq.f32 	%p17, %f10, 0f3F800000;
	cvt.rn.f32.f64 	%f96, %fd89;
	selp.f32 	%f97, 0f3F800000, %f96, %p17;
	div.rn.f32 	%f98, %f7, %f97;
	add.f32 	%f11, %f186, %f98;
	div.rn.f32 	%f99, %f8, %f97;
	add.f32 	%f12, %f187, %f99;
	div.rn.f32 	%f100, %f9, %f97;
	add.f32 	%f13, %f188, %f100;
	ld.global.f32 	%f101, [%rd28+-65536];
	sub.f32 	%f14, %f101, %f1;
	ld.global.f32 	%f102, [%rd28];
	sub.f32 	%f15, %f102, %f2;
	ld.global.f32 	%f103, [%rd28+65536];
	sub.f32 	%f16, %f103, %f3;
	mul.f32 	%f104, %f15, %f15;
	fma.rn.f32 	%f105, %f14, %f14, %f104;
	fma.rn.f32 	%f106, %f16, %f16, %f105;
	add.f32 	%f17, %f106, 0f1E3CE508;
	cvt.f64.f32 	%fd8, %f17;
	{
	.reg .b32 %temp; 
	mov.b64 	{%temp, %r10}, %fd8;
	}
	setp.eq.f32 	%p18, %f17, 0f00000000;
	@%p18 bra 	$L__BB0_14;
	abs.f64 	%fd56, %fd8;
	{ // callseq 1, 0
	.param .b64 param0;
	st.param.f64 	[param0], %fd56;
	.param .b64 retval0;
	call.uni (retval0), 
	__internal_accurate_pow, 
	(
	param0
	);
	ld.param.f64 	%fd57, [retval0];
	} // callseq 1
	setp.lt.s32 	%p19, %r10, 0;
	selp.f64 	%fd91, 0dFFF8000000000000, %fd57, %p19;
	bra.uni 	$L__BB0_15;
$L__BB0_14:
	setp.lt.s32 	%p20, %r2, 0;
	setp.eq.s32 	%p21, %r3, 1073741824;
	selp.b32 	%r48, %r10, 0, %p21;
	or.b32  	%r49, %r48, 2146435072;
	selp.b32 	%r50, %r49, %r48, %p20;
	mov.b32 	%r51, 0;
	mov.b64 	%fd91, {%r51, %r50};
$L__BB0_15:
	add.f64 	%fd59, %fd8, 0d3FF8000000000000;
	{
	.reg .b32 %temp; 
	mov.b64 	{%temp, %r52}, %fd59;
	}
	and.b32  	%r53, %r52, 2146435072;
	setp.ne.s32 	%p22, %r53, 2146435072;
	@%p22 bra 	$L__BB0_20;
	setp.nan.f32 	%p23, %f17, %f17;
	@%p23 bra 	$L__BB0_19;
	setp.neu.f32 	%p24, %f17, 0f7F800000;
	@%p24 bra 	$L__BB0_20;
	setp.lt.s32 	%p25, %r10, 0;
	selp.b32 	%r54, %r5, %r4, %p1;
	selp.b32 	%r55, %r54, %r4, %p25;
	mov.b32 	%r56, 0;
	mov.b64 	%fd91, {%r56, %r55};
	bra.uni 	$L__BB0_20;
$L__BB0_19:
	mov.f64 	%fd60, 0d3FF8000000000000;
	add.rn.f64 	%fd91, %fd8, %fd60;
$L__BB0_20:
	setp.eq.f32 	%p26, %f17, 0f3F800000;
	cvt.rn.f32.f64 	%f107, %fd91;
	selp.f32 	%f108, 0f3F800000, %f107, %p26;
	div.rn.f32 	%f109, %f14, %f108;
	add.f32 	%f186, %f11, %f109;
	div.rn.f32 	%f110, %f15, %f108;
	add.f32 	%f187, %f12, %f110;
	div.rn.f32 	%f111, %f16, %f108;
	add.f32 	%f188, %f13, %f111;
	add.s32 	%r112, %r112, 2;
	add.s64 	%rd28, %rd28, 8;
	setp.ne.s32 	%p27, %r112, 0;
	@%p27 bra 	$L__BB0_4;
	cvt.u64.u32 	%rd29, %r38;
$L__BB0_22:
	and.b32  	%r58, %r114, 1;
	setp.eq.b32 	%p28, %r58, 1;
	not.pred 	%p29, %p28;
	@%p29 bra 	$L__BB0_32;
	shl.b64 	%rd14, %rd29, 2;
	add.s64 	%rd15, %rd1, %rd14;
	ld.global.f32 	%f112, [%rd15];
	sub.f32 	%f27, %f112, %f1;
	ld.global.f32 	%f113, [%rd15+65536];
	sub.f32 	%f28, %f113, %f2;
	ld.global.f32 	%f114, [%rd15+131072];
	sub.f32 	%f29, %f114, %f3;
	mul.f32 	%f115, %f28, %f28;
	fma.rn.f32 	%f116, %f27, %f27, %f115;
	fma.rn.f32 	%f117, %f29, %f29, %f116;
	add.f32 	%f30, %f117, 0f1E3CE508;
	cvt.f64.f32 	%fd15, %f30;
	{
	.reg .b32 %temp; 
	mov.b64 	{%temp, %r12}, %fd15;
	}
	setp.eq.f32 	%p30, %f30, 0f00000000;
	@%p30 bra 	$L__BB0_25;
	abs.f64 	%fd61, %fd15;
	{ // callseq 2, 0
	.param .b64 param0;
	st.param.f64 	[param0], %fd61;
	.param .b64 retval0;
	call.uni (retval0), 
	__internal_accurate_pow, 
	(
	param0
	);
	ld.param.f64 	%fd62, [retval0];
	} // callseq 2
	setp.lt.s32 	%p31, %r12, 0;
	selp.f64 	%fd93, 0dFFF8000000000000, %fd62, %p31;
	bra.uni 	$L__BB0_26;
$L__BB0_25:
	setp.lt.s32 	%p32, %r2, 0;
	setp.eq.s32 	%p33, %r3, 1073741824;
	selp.b32 	%r59, %r12, 0, %p33;
	or.b32  	%r60, %r59, 2146435072;
	selp.b32 	%r61, %r60, %r59, %p32;
	mov.b32 	%r62, 0;
	mov.b64 	%fd93, {%r62, %r61};
$L__BB0_26:
	add.f64 	%fd64, %fd15, 0d3FF8000000000000;
	{
	.reg .b32 %temp; 
	mov.b64 	{%temp, %r63}, %fd64;
	}
	and.b32  	%r64, %r63, 2146435072;
	setp.ne.s32 	%p34, %r64, 2146435072;
	@%p34 bra 	$L__BB0_31;
	setp.nan.f32 	%p35, %f30, %f30;
	@%p35 bra 	$L__BB0_30;
	setp.neu.f32 	%p36, %f30, 0f7F800000;
	@%p36 bra 	$L__BB0_31;
	setp.lt.s32 	%p37, %r12, 0;
	selp.b32 	%r65, %r5, %r4, %p1;
	selp.b32 	%r66, %r65, %r4, %p37;
	mov.b32 	%r67, 0;
	mov.b64 	%fd93, {%r67, %r66};
	bra.uni 	$L__BB0_31;
$L__BB0_30:
	mov.f64 	%fd65, 0d3FF8000000000000;
	add.rn.f64 	%fd93, %fd15, %fd65;
$L__BB0_31:
	setp.eq.f32 	%p38, %f30, 0f3F800000;
	cvt.rn.f32.f64 	%f118, %fd93;
	selp.f32 	%f119, 0f3F800000, %f118, %p38;
	div.rn.f32 	%f120, %f27, %f119;
	add.f32 	%f186, %f186, %f120;
	div.rn.f32 	%f121, %f28, %f119;
	add.f32 	%f187, %f187, %f121;
	div.rn.f32 	%f122, %f29, %f119;
	add.f32 	%f188, %f188, %f122;
$L__BB0_32:
	setp.ge.s32 	%p39, %r114, %r31;
	@%p39 bra 	$L__BB0_44;
	setp.eq.s32 	%p40, %r1, %r114;
	@%p40 bra 	$L__BB0_43;
	mul.wide.u32 	%rd16, %r114, 4;
	add.s64 	%rd17, %rd1, %rd16;
	ld.global.f32 	%f123, [%rd17];
	mul.wide.s32 	%rd18, %r1, 4;
	add.s64 	%rd19, %rd1, %rd18;
	ld.global.f32 	%f124, [%rd19];
	sub.f32 	%f37, %f123, %f124;
	ld.global.f32 	%f125, [%rd17+65536];
	ld.global.f32 	%f126, [%rd19+65536];
	sub.f32 	%f38, %f125, %f126;
	ld.global.f32 	%f127, [%rd17+131072];
	ld.global.f32 	%f128, [%rd19+131072];
	sub.f32 	%f39, %f127, %f128;
	mul.f32 	%f129, %f38, %f38;
	fma.rn.f32 	%f130, %f37, %f37, %f129;
	fma.rn.f32 	%f131, %f39, %f39, %f130;
	add.f32 	%f40, %f131, 0f1E3CE508;
	cvt.f64.f32 	%fd22, %f40;
	{
	.reg .b32 %temp; 
	mov.b64 	{%temp, %r14}, %fd22;
	}
	mov.f64 	%fd66, 0d3FF8000000000000;
	{
	.reg .b32 %temp; 
	mov.b64 	{%temp, %r15}, %fd66;
	}
	and.b32  	%r16, %r15, 2146435072;
	setp.eq.f32 	%p41, %f40, 0f00000000;
	@%p41 bra 	$L__BB0_36;
	abs.f64 	%fd67, %fd22;
	{ // callseq 3, 0
	.param .b64 param0;
	st.param.f64 	[param0], %fd67;
	.param .b64 retval0;
	call.uni (retval0), 
	__internal_accurate_pow, 
	(
	param0
	);
	ld.param.f64 	%fd68, [retval0];
	} // callseq 3
	setp.lt.s32 	%p42, %r14, 0;
	selp.f64 	%fd95, 0dFFF8000000000000, %fd68, %p42;
	bra.uni 	$L__BB0_37;
$L__BB0_36:
	setp.eq.s32 	%p43, %r16, 1073741824;
	selp.b32 	%r68, %r14, 0, %p43;
	setp.lt.s32 	%p44, %r15, 0;
	or.b32  	%r69, %r68, 2146435072;
	selp.b32 	%r70, %r69, %r68, %p44;
	mov.b32 	%r71, 0;
	mov.b64 	%fd95, {%r71, %r70};
$L__BB0_37:
	add.f64 	%fd70, %fd22, 0d3FF8000000000000;
	{
	.reg .b32 %temp; 
	mov.b64 	{%temp, %r72}, %fd70;
	}
	and.b32  	%r73, %r72, 2146435072;
	setp.ne.s32 	%p45, %r73, 2146435072;
	@%p45 bra 	$L__BB0_42;
	setp.nan.f32 	%p46, %f40, %f40;
	@%p46 bra 	$L__BB0_41;
	setp.neu.f32 	%p47, %f40, 0f7F800000;
	@%p47 bra 	$L__BB0_42;
	setp.eq.s32 	%p48, %r16, 1073741824;
	setp.lt.s32 	%p49, %r15, 0;
	selp.b32 	%r75, 0, 2146435072, %p49;
	setp.lt.s32 	%p50, %r14, 0;
	and.b32  	%r76, %r15, 2147483647;
	setp.ne.s32 	%p51, %r76, 1071644672;
	or.b32  	%r77, %r75, -2147483648;
	selp.b32 	%r78, %r77, %r75, %p51;
	selp.b32 	%r79, %r78, %r75, %p48;
	selp.b32 	%r80, %r79, %r75, %p50;
	mov.b32 	%r81, 0;
	mov.b64 	%fd95, {%r81, %r80};
	bra.uni 	$L__BB0_42;
$L__BB0_41:
	mov.f64 	%fd71, 0d3FF8000000000000;
	add.rn.f64 	%fd95, %fd22, %fd71;
$L__BB0_42:
	setp.eq.f32 	%p52, %f40, 0f3F800000;
	cvt.rn.f32.f64 	%f132, %fd95;
	selp.f32 	%f133, 0f3F800000, %f132, %p52;
	div.rn.f32 	%f134, %f37, %f133;
	add.f32 	%f186, %f186, %f134;
	div.rn.f32 	%f135, %f38, %f133;
	add.f32 	%f187, %f187, %f135;
	div.rn.f32 	%f136, %f39, %f133;
	add.f32 	%f188, %f188, %f136;
$L__BB0_43:
	add.s32 	%r114, %r114, 1;
$L__BB0_44:
	setp.le.s32 	%p53, %r31, %r114;
	@%p53 bra 	$L__BB0_74;
	mul.wide.s32 	%rd20, %r1, 4;
	add.s64 	%rd21, %rd1, %rd20;
	ld.global.f32 	%f50, [%rd21];
	ld.global.f32 	%f51, [%rd21+65536];
	ld.global.f32 	%f52, [%rd21+131072];
	mov.f64 	%fd72, 0d3FF8000000000000;
	{
	.reg .b32 %temp; 
	mov.b64 	{%temp, %r19}, %fd72;
	}
	and.b32  	%r20, %r19, 2146435072;
	setp.eq.s32 	%p54, %r20, 1073741824;
	setp.lt.s32 	%p55, %r19, 0;
	selp.b32 	%r21, 0, 2146435072, %p55;
	and.b32  	%r82, %r19, 2147483647;
	setp.ne.s32 	%p56, %r82, 1071644672;
	and.pred  	%p2, %p54, %p56;
	or.b32  	%r22, %r21, -2147483648;
	sub.s32 	%r83, %r31, %r114;
	add.s32 	%r23, %r114, 1;
	and.b32  	%r84, %r83, 1;
	setp.eq.b32 	%p57, %r84, 1;
	not.pred 	%p58, %p57;
	@%p58 bra 	$L__BB0_55;
	mul.wide.u32 	%rd22, %r114, 4;
	add.s64 	%rd23, %rd1, %rd22;
	ld.global.f32 	%f138, [%rd23];
	sub.f32 	%f53, %f138, %f50;
	ld.global.f32 	%f139, [%rd23+65536];
	sub.f32 	%f54, %f139, %f51;
	ld.global.f32 	%f140, [%rd23+131072];
	sub.f32 	%f55, %f140, %f52;
	mul.f32 	%f141, %f54, %f54;
	fma.rn.f32 	%f142, %f53, %f53, %f141;
	fma.rn.f32 	%f143, %f55, %f55, %f142;
	add.f32 	%f56, %f143, 0f1E3CE508;
	cvt.f64.f32 	%fd29, %f56;
	{
	.reg .b32 %temp; 
	mov.b64 	{%temp, %r24}, %fd29;
	}
	setp.eq.f32 	%p59, %f56, 0f00000000;
	@%p59 bra 	$L__BB0_48;
	abs.f64 	%fd73, %fd29;
	{ // callseq 4, 0
	.param .b64 param0;
	st.param.f64 	[param0], %fd73;
	.param .b64 retval0;
	call.uni (retval0), 
	__internal_accurate_pow, 
	(
	param0
	);
	ld.param.f64 	%fd74, [retval0];
	} // callseq 4
	setp.lt.s32 	%p60, %r24, 0;
	selp.f64 	%fd97, 0dFFF8000000000000, %fd74, %p60;
	bra.uni 	$L__BB0_49;
$L__BB0_48:
	setp.lt.s32 	%p61, %r19, 0;
	setp.eq.s32 	%p62, %r20, 1073741824;
	selp.b32 	%r85, %r24, 0, %p62;
	or.b32  	%r86, %r85, 2146435072;
	selp.b32 	%r87, %r86, %r85, %p61;
	mov.b32 	%r88, 0;
	mov.b64 	%fd97, {%r88, %r87};
$L__BB0_49:
	add.f64 	%fd76, %fd29, 0d3FF8000000000000;
	{
	.reg .b32 %temp; 
	mov.b64 	{%temp, %r89}, %fd76;
	}
	and.b32  	%r90, %r89, 2146435072;
	setp.ne.s32 	%p63, %r90, 2146435072;
	@%p63 bra 	$L__BB0_54;
	setp.nan.f32 	%p64, %f56, %f56;
	@%p64 bra 	$L__BB0_53;
	setp.neu.f32 	%p65, %f56, 0f7F800000;
	@%p65 bra 	$L__BB0_54;
	setp.lt.s32 	%p66, %r24, 0;
	selp.b32 	%r91, %r22, %r21, %p2;
	selp.b32 	%r92, %r91, %r21, %p66;
	mov.b32 	%r93, 0;
	mov.b64 	%fd97, {%r93, %r92};
	bra.uni 	$L__BB0_54;
$L__BB0_53:
	mov.f64 	%fd77, 0d3FF8000000000000;
	add.rn.f64 	%fd97, %fd29, %fd77;
$L__BB0_54:
	setp.eq.f32 	%p67, %f56, 0f3F800000;
	cvt.rn.f32.f64 	%f144, %fd97;
	selp.f32 	%f145, 0f3F800000, %f144, %p67;
	div.rn.f32 	%f146, %f53, %f145;
	add.f32 	%f186, %f186, %f146;
	div.rn.f32 	%f147, %f54, %f145;
	add.f32 	%f187, %f187, %f147;
	div.rn.f32 	%f148, %f55, %f145;
	add.f32 	%f188, %f188, %f148;
	mov.u32 	%r114, %r23;
$L__BB0_55:
	setp.eq.s32 	%p68, %r31, %r23;
	@%p68 bra 	$L__BB0_74;
	sub.s32 	%r116, %r114, %r31;
	mul.wide.u32 	%rd24, %r114, 4;
	add.s64 	%rd25, %rd24, %rd1;
	add.s64 	%rd30, %rd25, 65540;
$L__BB0_57:
	ld.global.f32 	%f149, [%rd30+-65540];
	sub.f32 	%f69, %f149, %f50;
	ld.global.f32 	%f150, [%rd30+-4];
	sub.f32 	%f70, %f150, %f51;
	ld.global.f32 	%f151, [%rd30+65532];
	sub.f32 	%f71, %f151, %f52;
	mul.f32 	%f152, %f70, %f70;
	fma.rn.f32 	%f153, %f69, %f69, %f152;
	fma.rn.f32 	%f154, %f71, %f71, %f153;
	add.f32 	%f72, %f154, 0f1E3CE508;
	cvt.f64.f32 	%fd36, %f72;
	{
	.reg .b32 %temp; 
	mov.b64 	{%temp, %r28}, %fd36;
	}
	setp.eq.f32 	%p69, %f72, 0f00000000;
	@%p69 bra 	$L__BB0_59;
	abs.f64 	%fd78, %fd36;
	{ // callseq 5, 0
	.param .b64 param0;
	st.param.f64 	[param0], %fd78;
	.param .b64 retval0;
	call.uni (retval0), 
	__internal_accurate_pow, 
	(
	param0
	);
	ld.param.f64 	%fd79, [retval0];
	} // callseq 5
	setp.lt.s32 	%p70, %r28, 0;
	selp.f64 	%fd99, 0dFFF8000000000000, %fd79, %p70;
	bra.uni 	$L__BB0_60;
$L__BB0_59:
	setp.lt.s32 	%p71, %r19, 0;
	setp.eq.s32 	%p72, %r20, 1073741824;
	selp.b32 	%r94, %r28, 0, %p72;
	or.b32  	%r95, %r94, 2146435072;
	selp.b32 	%r96, %r95, %r94, %p71;
	mov.b32 	%r97, 0;
	mov.b64 	%fd99, {%r97, %r96};
$L__BB0_60:
	add.f64 	%fd81, %fd36, 0d3FF8000000000000;
	{
	.reg .b32 %temp; 
	mov.b64 	{%temp, %r98}, %fd81;
	}
	and.b32  	%r99, %r98, 2146435072;
	setp.ne.s32 	%p73, %r99, 2146435072;
	@%p73 bra 	$L__BB0_65;
	setp.nan.f32 	%p74, %f72, %f72;
	@%p74 bra 	$L__BB0_64;
	setp.neu.f32 	%p75, %f72, 0f7F800000;
	@%p75 bra 	$L__BB0_65;
	setp.lt.s32 	%p76, %r28, 0;
	selp.b32 	%r100, %r22, %r21, %p2;
	selp.b32 	%r101, %r100, %r21, %p76;
	mov.b32 	%r102, 0;
	mov.b64 	%fd99, {%r102, %r101};
	bra.uni 	$L__BB0_65;
$L__BB0_64:
	mov.f64 	%fd82, 0d3FF8000000000000;
	add.rn.f64 	%fd99, %fd36, %fd82;
$L__BB0_65:
	setp.eq.f32 	%p77, %f72, 0f3F800000;
	cvt.rn.f32.f64 	%f155, %fd99;
	selp.f32 	%f156, 0f3F800000, %f155, %p77;
	div.rn.f32 	%f157, %f69, %f156;
	add.f32 	%f73, %f186, %f157;
	div.rn.f32 	%f158, %f70, %f156;
	add.f32 	%f74, %f187, %f158;
	div.rn.f32 	%f159, %f71, %f156;
	add.f32 	%f75, %f188, %f159;
	ld.global.f32 	%f160, [%rd30+-65536];
	sub.f32 	%f76, %f160, %f50;
	ld.global.f32 	%f161, [%rd30];
	sub.f32 	%f77, %f161, %f51;
	ld.global.f32 	%f162, [%rd30+65536];
	sub.f32 	%f78, %f162, %f52;
	mul.f32 	%f163, %f77, %f77;
	fma.rn.f32 	%f164, %f76, %f76, %f163;
	fma.rn.f32 	%f165, %f78, %f78, %f164;
	add.f32 	%f79, %f165, 0f1E3CE508;
	cvt.f64.f32 	%fd43, %f79;
	{
	.reg .b32 %temp; 
	mov.b64 	{%temp, %r29}, %fd43;
	}
	setp.eq.f32 	%p78, %f79, 0f00000000;
	@%p78 bra 	$L__BB0_67;
	abs.f64 	%fd83, %fd43;
	{ // callseq 6, 0
	.param .b64 param0;
	st.param.f64 	[param0], %fd83;
	.param .b64 retval0;
	call.uni (retval0), 
	__internal_accurate_pow, 
	(
	param0
	);
	ld.param.f64 	%fd84, [retval0];
	} // callseq 6
	setp.lt.s32 	%p79, %r29, 0;
	selp.f64 	%fd101, 0dFFF8000000000000, %fd84, %p79;
	bra.uni 	$L__BB0_68;
$L__BB0_67:
	setp.lt.s32 	%p80, %r19, 0;
	setp.eq.s32 	%p81, %r20, 1073741824;
	selp.b32 	%r103, %r29, 0, %p81;
	or.b32  	%r104, %r103, 2146435072;
	selp.b32 	%r105, %r104, %r103, %p80;
	mov.b32 	%r106, 0;
	mov.b64 	%fd101, {%r106, %r105};
$L__BB0_68:
	add.f64 	%fd86, %fd43, 0d3FF8000000000000;
	{
	.reg .b32 %temp; 
	mov.b64 	{%temp, %r107}, %fd86;
	}
	and.b32  	%r108, %r107, 2146435072;
	setp.ne.s32 	%p82, %r108, 2146435072;
	@%p82 bra 	$L__BB0_73;
	setp.nan.f32 	%p83, %f79, %f79;
	@%p83 bra 	$L__BB0_72;
	setp.neu.f32 	%p84, %f79, 0f7F800000;
	@%p84 bra 	$L__BB0_73;
	setp.lt.s32 	%p85, %r29, 0;
	selp.b32 	%r109, %r22, %r21, %p2;
	selp.b32 	%r110, %r109, %r21, %p85;
	mov.b32 	%r111, 0;
	mov.b64 	%fd101, {%r111, %r110};
	bra.uni 	$L__BB0_73;
$L__BB0_72:
	mov.f64 	%fd87, 0d3FF8000000000000;
	add.rn.f64 	%fd101, %fd43, %fd87;
$L__BB0_73:
	setp.eq.f32 	%p86, %f79, 0f3F800000;
	cvt.rn.f32.f64 	%f166, %fd101;
	selp.f32 	%f167, 0f3F800000, %f166, %p86;
	div.rn.f32 	%f168, %f76, %f167;
	add.f32 	%f186, %f73, %f168;
	div.rn.f32 	%f169, %f77, %f167;
	add.f32 	%f187, %f74, %f169;
	div.rn.f32 	%f170, %f78, %f167;
	add.f32 	%f188, %f75, %f170;
	add.s32 	%r116, %r116, 2;
	add.s64 	%rd30, %rd30, 8;
	setp.ne.s32 	%p87, %r116, 0;
	@%p87 bra 	$L__BB0_57;
$L__BB0_74:
	mul.wide.s32 	%rd26, %r1, 4;
	add.s64 	%rd27, %rd1, %rd26;
	ld.global.f32 	%f171, [%rd27+196608];
	fma.rn.f32 	%f172, %f186, 0f3A03126F, %f171;
	st.global.f32 	[%rd27+196608], %f172;
	ld.global.f32 	%f173, [%rd27+262144];
	fma.rn.f32 	%f174, %f187, 0f3A03126F, %f173;
	st.global.f32 	[%rd27+262144], %f174;
	ld.global.f32 	%f175, [%rd27+327680];
	fma.rn.f32 	%f176, %f188, 0f3A03126F, %f175;
	st.global.f32 	[%rd27+327680], %f176;
$L__BB0_75:
	ret;

}
.func  (.param .b64 func_retval0) __internal_accurate_pow(
	.param .b64 __internal_accurate_pow_param_0
)
{
	.reg .pred 	%p<8>;
	.reg .b32 	%r<49>;
	.reg .b32 	%f<3>;
	.reg .b64 	%fd<109>;

	ld.param.f64 	%fd10, [__internal_accurate_pow_param_0];
	{
	.reg .b32 %temp; 
	mov.b64 	{%temp, %r46}, %fd10;
	}
	{
	.reg .b32 %temp; 
	mov.b64 	{%r45, %temp}, %fd10;
	}
	shr.u32 	%r47, %r46, 20;
	setp.gt.u32 	%p1, %r46, 1048575;
	@%p1 bra 	$L__BB1_2;
	mul.f64 	%fd11, %fd10, 0d4350000000000000;
	{
	.reg .b32 %temp; 
	mov.b64 	{%temp, %r46}, %fd11;
	}
	{
	.reg .b32 %temp; 
	mov.b64 	{%r45, %temp}, %fd11;
	}
	shr.u32 	%r16, %r46, 20;
	add.s32 	%r47, %r16, -54;
$L__BB1_2:
	add.s32 	%r48, %r47, -1023;
	and.b32  	%r17, %r46, -2146435073;
	or.b32  	%r18, %r17, 1072693248;
	mov.b64 	%fd107, {%r45, %r18};
	setp.lt.u32 	%p2, %r18, 1073127583;
	@%p2 bra 	$L__BB1_4;
	{
	.reg .b32 %temp; 
	mov.b64 	{%r19, %temp}, %fd107;
	}
	{
	.reg .b32 %temp; 
	mov.b64 	{%temp, %r20}, %fd107;
	}
	add.s32 	%r21, %r20, -1048576;
	mov.b64 	%fd107, {%r19, %r21};
	add.s32 	%r48, %r47, -1022;
$L__BB1_4:
	add.f64 	%fd12, %fd107, 0dBFF0000000000000;
	add.f64 	%fd13, %fd107, 0d3FF0000000000000;
	rcp.approx.ftz.f64 	%fd14, %fd13;
	neg.f64 	%fd15, %fd13;
	fma.rn.f64 	%fd16, %fd15, %fd14, 0d3FF0000000000000;
	fma.rn.f64 	%fd17, %fd16, %fd16, %fd16;
	fma.rn.f64 	%fd18, %fd17, %fd14, %fd14;
	mul.f64 	%fd19, %fd12, %fd18;
	fma.rn.f64 	%fd20, %fd12, %fd18, %fd19;
	mul.f64 	%fd21, %fd20, %fd20;
	fma.rn.f64 	%fd22, %fd21, 0d3EB0F5FF7D2CAFE2, 0d3ED0F5D241AD3B5A;
	fma.rn.f64 	%fd23, %fd22, %fd21, 0d3EF3B20A75488A3F;
	fma.rn.f64 	%fd24, %fd23, %fd21, 0d3F1745CDE4FAECD5;
	fma.rn.f64 	%fd25, %fd24, %fd21, 0d3F3C71C7258A578B;
	fma.rn.f64 	%fd26, %fd25, %fd21, 0d3F6249249242B910;
	fma.rn.f64 	%fd27, %fd26, %fd21, 0d3F89999999999DFB;
	sub.f64 	%fd28, %fd12, %fd20;
	add.f64 	%fd29, %fd28, %fd28;
	neg.f64 	%fd30, %fd20;
	fma.rn.f64 	%fd31, %fd30, %fd12, %fd29;
	mul.f64 	%fd32, %fd18, %fd31;
	fma.rn.f64 	%fd33, %fd21, %fd27, 0d3FB5555555555555;
	mov.f64 	%fd34, 0d3FB5555555555555;
	sub.f64 	%fd35, %fd34, %fd33;
	fma.rn.f64 	%fd36, %fd21, %fd27, %fd35;
	add.f64 	%fd37, %fd36, 0dBC46A4CB00B9E7B0;
	add.f64 	%fd38, %fd33, %fd37;
	sub.f64 	%fd39, %fd33, %fd38;
	add.f64 	%fd40, %fd37, %fd39;
	mul.rn.f64 	%fd41, %fd20, %fd20;
	neg.f64 	%fd42, %fd41;
	fma.rn.f64 	%fd43, %fd20, %fd20, %fd42;
	{
	.reg .b32 %temp; 
	mov.b64 	{%r22, %temp}, %fd32;
	}
	{
	.reg .b32 %temp; 
	mov.b64 	{%temp, %r23}, %fd32;
	}
	add.s32 	%r24, %r23, 1048576;
	mov.b64 	%fd44, {%r22, %r24};
	fma.rn.f64 	%fd45, %fd20, %fd44, %fd43;
	mul.rn.f64 	%fd46, %fd41, %fd20;
	neg.f64 	%fd47, %fd46;
	fma.rn.f64 	%fd48, %fd41, %fd20, %fd47;
	fma.rn.f64 	%fd49, %fd41, %fd32, %fd48;
	fma.rn.f64 	%fd50, %fd45, %fd20, %fd49;
	mul.rn.f64 	%fd51, %fd38, %fd46;
	neg.f64 	%fd52, %fd51;
	fma.rn.f64 	%fd53, %fd38, %fd46, %fd52;
	fma.rn.f64 	%fd54, %fd38, %fd50, %fd53;
	fma.rn.f64 	%fd55, %fd40, %fd46, %fd54;
	add.f64 	%fd56, %fd51, %fd55;
	sub.f64 	%fd57, %fd51, %fd56;
	add.f64 	%fd58, %fd55, %fd57;
	add.f64 	%fd59, %fd20, %fd56;
	sub.f64 	%fd60, %fd20, %fd59;
	add.f64 	%fd61, %fd56, %fd60;
	add.f64 	%fd62, %fd58, %fd61;
	add.f64 	%fd63, %fd32, %fd62;
	add.f64 	%fd64, %fd59, %fd63;
	sub.f64 	%fd65, %fd59, %fd64;
	add.f64 	%fd66, %fd63, %fd65;
	xor.b32  	%r25, %r48, -2147483648;
	mov.b32 	%r26, 1127219200;
	mov.b64 	%fd67, {%r25, %r26};
	mov.b32 	%r27, -2147483648;
	mov.b64 	%fd68, {%r27, %r26};
	sub.f64 	%fd69, %fd67, %fd68;
	fma.rn.f64 	%fd70, %fd69, 0d3FE62E42FEFA39EF, %fd64;
	fma.rn.f64 	%fd71, %fd69, 0dBFE62E42FEFA39EF, %fd70;
	sub.f64 	%fd72, %fd71, %fd64;
	sub.f64 	%fd73, %fd66, %fd72;
	fma.rn.f64 	%fd74, %fd69, 0d3C7ABC9E3B39803F, %fd73;
	add.f64 	%fd75, %fd70, %fd74;
	sub.f64 	%fd76, %fd70, %fd75;
	add.f64 	%fd77, %fd74, %fd76;
	mov.f64 	%fd78, 0d3FF8000000000000;
	{
	.reg .b32 %temp; 
	mov.b64 	{%temp, %r28}, %fd78;
	}
	{
	.reg .b32 %temp; 
	mov.b64 	{%r29, %temp}, %fd78;
	}
	shl.b32 	%r30, %r28, 1;
	setp.gt.u32 	%p3, %r30, -33554433;
	and.b32  	%r31, %r28, -15728641;
	selp.b32 	%r32, %r31, %r28, %p3;
	mov.b64 	%fd79, {%r29, %r32};
	mul.rn.f64 	%fd80, %fd75, %fd79;
	neg.f64 	%fd81, %fd80;
	fma.rn.f64 	%fd82, %fd75, %fd79, %fd81;
	fma.rn.f64 	%fd83, %fd77, %fd79, %fd82;
	add.f64 	%fd4, %fd80, %fd83;
	sub.f64 	%fd84, %fd80, %fd4;
	add.f64 	%fd5, %fd83, %fd84;
	fma.rn.f64 	%fd85, %fd4, 0d3FF71547652B82FE, 0d4338000000000000;
	{
	.reg .b32 %temp; 
	mov.b64 	{%r13, %temp}, %fd85;
	}
	mov.f64 	%fd86, 0dC338000000000000;
	add.rn.f64 	%fd87, %fd85, %fd86;
	fma.rn.f64 	%fd88, %fd87, 0dBFE62E42FEFA39EF, %fd4;
	fma.rn.f64 	%fd89, %fd87, 0dBC7ABC9E3B39803F, %fd88;
	fma.rn.f64 	%fd90, %fd89, 0d3E5ADE1569CE2BDF, 0d3E928AF3FCA213EA;
	fma.rn.f64 	%fd91, %fd90, %fd89, 0d3EC71DEE62401315;
	fma.rn.f64 	%fd92, %fd91, %fd89, 0d3EFA01997C89EB71;
	fma.rn.f64 	%fd93, %fd92, %fd89, 0d3F2A01A014761F65;
	fma.rn.f64 	%fd94, %fd93, %fd89, 0d3F56C16C1852B7AF;
	fma.rn.f64 	%fd95, %fd94, %fd89, 0d3F81111111122322;
	fma.rn.f64 	%fd96, %fd95, %fd89, 0d3FA55555555502A1;
	fma.rn.f64 	%fd97, %fd96, %fd89, 0d3FC5555555555511;
	fma.rn.f64 	%fd98, %fd97, %fd89, 0d3FE000000000000B;
	fma.rn.f64 	%fd99, %fd98, %fd89, 0d3FF0000000000000;
	fma.rn.f64 	%fd100, %fd99, %fd89, 0d3FF0000000000000;
	{
	.reg .b32 %temp; 
	mov.b64 	{%r14, %temp}, %fd100;
	}
	{
	.reg .b32 %temp; 
	mov.b64 	{%temp, %r15}, %fd100;
	}
	shl.b32 	%r33, %r13, 20;
	add.s32 	%r34, %r33, %r15;
	mov.b64 	%fd108, {%r14, %r34};
	{
	.reg .b32 %temp; 
	mov.b64 	{%temp, %r35}, %fd4;
	}
	mov.b32 	%f2, %r35;
	abs.f32 	%f1, %f2;
	setp.lt.f32 	%p4, %f1, 0f4086232B;
	@%p4 bra 	$L__BB1_7;
	setp.lt.f64 	%p5, %fd4, 0d0000000000000000;
	add.f64 	%fd101, %fd4, 0d7FF0000000000000;
	selp.f64 	%fd108, 0d0000000000000000, %fd101, %p5;
	setp.geu.f32 	%p6, %f1, 0f40874800;
	@%p6 bra 	$L__BB1_7;
	shr.u32 	%r36, %r13, 31;
	add.s32 	%r37, %r13, %r36;
	shr.s32 	%r38, %r37, 1;
	shl.b32 	%r39, %r38, 20;
	add.s32 	%r40, %r15, %r39;
	mov.b64 	%fd102, {%r14, %r40};
	sub.s32 	%r41, %r13, %r38;
	shl.b32 	%r42, %r41, 20;
	add.s32 	%r43, %r42, 1072693248;
	mov.b32 	%r44, 0;
	mov.b64 	%fd103, {%r44, %r43};
	mul.f64 	%fd108, %fd103, %fd102;
$L__BB1_7:
	abs.f64 	%fd104, %fd108;
	setp.eq.f64 	%p7, %fd104, 0d7FF0000000000000;
	fma.rn.f64 	%fd105, %fd108, %fd5, %fd108;
	selp.f64 	%fd106, %fd108, %fd105, %p7;
	st.param.f64 	[func_retval0], %fd106;
	ret;

}


// ===== COMPILED SASS (sm_100) =====

	.target	sm_100

	.elftype	@"ET_EXEC"


//--------------------- .note.nv.tkinfo           --------------------------
	.section	.note.nv.tkinfo,"",@"SHT_NOTE"
	.sectionflags	@"SHF_NOTE_NV_TKINFO"
	.tkinfo
        /*0018*/ 	.word	0x00000002
        /*0030*/ 	.string	""
        /*0030*/ 	.string	"ptxas"
        /*0030*/ 	.string	"Cuda compilation tools, release 13.0, V13.0.88"
        /*0030*/ 	.string	"Build cuda_13.0.r13.0/compiler.36424714_0"
        /*0030*/ 	.string	"-arch sm_100 -m 64 "



//--------------------- .note.nv.cuinfo           --------------------------
	.section	.note.nv.cuinfo,"",@"SHT_NOTE"
	.sectionflags	@"SHF_NOTE_NV_CUINFO"
        /*0018*/ 	.short	0x0002
        /*001a*/ 	.short	0x0064
        /*001c*/ 	.short	0x0082
	.zero		2


//--------------------- .nv.info                  --------------------------
	.section	.nv.info,"",@"SHT_CUDA_INFO"
	.align	4


	//----- nvinfo : EIATTR_REGCOUNT
	.align		4
        /*0000*/ 	.byte	0x04, 0x2f
        /*0002*/ 	.short	(.L_1 - .L_0)
	.align		4
.L_0:
        /*0004*/ 	.word	index@(_Z18MoveParticles_CUDAiP12ParticleType)
        /*0008*/ 	.word	0x00000028


	//----- nvinfo : EIATTR_FRAME_SIZE
	.align		4
.L_1:
        /*000c*/ 	.byte	0x04, 0x11
        /*000e*/ 	.short	(.L_3 - .L_2)
	.align		4
.L_2:
        /*0010*/ 	.word	index@($_Z18MoveParticles_CUDAiP12ParticleType$__internal_accurate_pow)
        /*0014*/ 	.word	0x00000000


	//----- nvinfo : EIATTR_FRAME_SIZE
	.align		4
.L_3:
        /*0018*/ 	.byte	0x04, 0x11
        /*001a*/ 	.short	(.L_5 - .L_4)
	.align		4
.L_4:
        /*001c*/ 	.word	index@($__internal_0_$__cuda_sm3x_div_rn_noftz_f32_slowpath)
        /*0020*/ 	.word	0x00000000


	//----- nvinfo : EIATTR_FRAME_SIZE
	.align		4
.L_5:
        /*0024*/ 	.byte	0x04, 0x11
        /*0026*/ 	.short	(.L_7 - .L_6)
	.align		4
.L_6:
        /*0028*/ 	.word	index@(_Z18MoveParticles_CUDAiP12ParticleType)
        /*002c*/ 	.word	0x00000000


	//----- nvinfo : EIATTR_MIN_STACK_SIZE
	.align		4
.L_7:
        /*0030*/ 	.byte	0x04, 0x12
        /*0032*/ 	.short	(.L_9 - .L_8)
	.align		4
.L_8:
        /*0034*/ 	.word	index@(_Z18MoveParticles_CUDAiP12ParticleType)
        /*0038*/ 	.word	0x00000000
.L_9:


//--------------------- .nv.compat                --------------------------
	.section	.nv.compat,"",@"SHT_CUDA_COMPAT_INFO"
	.align	4
        /*0000*/ 	.byte	0x02, 0x09, 0x00, 0x00, 0x02, 0x02, 0x01, 0x00, 0x02, 0x05, 0x05, 0x00, 0x03, 0x07, 0x01, 0x01
        /*0010*/ 	.byte	0x02, 0x03, 0x00, 0x00, 0x02, 0x06, 0x01, 0x00, 0x04, 0x0b, 0x08, 0x00, 0x01, 0x00, 0x00, 0x00
        /*0020*/ 	.byte	0x00, 0x00, 0x00, 0x00


//--------------------- .nv.info._Z18MoveParticles_CUDAiP12ParticleType --------------------------
	.section	.nv.info._Z18MoveParticles_CUDAiP12ParticleType,"",@"SHT_CUDA_INFO"
	.sectionflags	@""
	.align	4


	//----- nvinfo : EIATTR_CUDA_API_VERSION
	.align		4
        /*0000*/ 	.byte	0x04, 0x37
        /*0002*/ 	.short	(.L_11 - .L_10)
.L_10:
        /*0004*/ 	.word	0x00000082


	//----- nvinfo : EIATTR_KPARAM_INFO
	.align		4
.L_11:
        /*0008*/ 	.byte	0x04, 0x17
        /*000a*/ 	.short	(.L_13 - .L_12)
.L_12:
        /*000c*/ 	.word	0x00000000
        /*0010*/ 	.short	0x0001
        /*0012*/ 	.short	0x0008
        /*0014*/ 	.byte	0x00, 0xf5, 0x21, 0x00


	//----- nvinfo : EIATTR_KPARAM_INFO
	.align		4
.L_13:
        /*0018*/ 	.byte	0x04, 0x17
        /*001a*/ 	.short	(.L_15 - .L_14)
.L_14:
        /*001c*/ 	.word	0x00000000
        /*0020*/ 	.short	0x0000
        /*0022*/ 	.short	0x0000
        /*0024*/ 	.byte	0x00, 0xf0, 0x11, 0x00


	//----- nvinfo : EIATTR_SPARSE_MMA_MASK
	.align		4
.L_15:
        /*0028*/ 	.byte	0x03, 0x50
        /*002a*/ 	.short	0x0000


	//----- nvinfo : EIATTR_MAXREG_COUNT
	.align		4
        /*002c*/ 	.byte	0x03, 0x1b
        /*002e*/ 	.short	0x00ff


	//----- nvinfo : EIATTR_MERCURY_ISA_VERSION
	.align		4
        /*0030*/ 	.byte	0x03, 0x5f
        /*0032*/ 	.short	0x0101


	//----- nvinfo : EIATTR_VRC_CTA_INIT_COUNT
	.align		4
        /*0034*/ 	.byte	0x02, 0x4a
	.zero		1
	.zero		1


	//----- nvinfo : EIATTR_EXIT_INSTR_OFFSETS
	.align		4
        /*0038*/ 	.byte	0x04, 0x1c
        /*003a*/ 	.short	(.L_17 - .L_16)


	//   ....[0]....
.L_16:
        /*003c*/ 	.word	0x00000070


	//   ....[1]....
        /*0040*/ 	.word	0x00002b80


	//----- nvinfo : EIATTR_CRS_STACK_SIZE
	.align		4
.L_17:
        /*0044*/ 	.byte	0x04, 0x1e
        /*0046*/ 	.short	(.L_19 - .L_18)
.L_18:
        /*0048*/ 	.word	0x00000000


	//----- nvinfo : EIATTR_CBANK_PARAM_SIZE
	.align		4
.L_19:
        /*004c*/ 	.byte	0x03, 0x19
        /*004e*/ 	.short	0x0010


	//----- nvinfo : EIATTR_PARAM_CBANK
	.align		4
        /*0050*/ 	.byte	0x04, 0x0a
        /*0052*/ 	.short	(.L_21 - .L_20)
	.align		4
.L_20:
        /*0054*/ 	.word	index@(.nv.constant0._Z18MoveParticles_CUDAiP12ParticleType)
        /*0058*/ 	.short	0x0380
        /*005a*/ 	.short	0x0010


	//----- nvinfo : EIATTR_SW_WAR
	.align		4
.L_21:
        /*005c*/ 	.byte	0x04, 0x36
        /*005e*/ 	.short	(.L_23 - .L_22)
.L_22:
        /*0060*/ 	.word	0x00000008
.L_23:


//--------------------- .nv.callgraph             --------------------------
	.section	.nv.callgraph,"",@"SHT_CUDA_CALLGRAPH"
	.align	4
	.sectionentsize	8
	.align		4
        /*0000*/ 	.word	0x00000000
	.align		4
        /*0004*/ 	.word	0xffffffff
	.align		4
        /*0008*/ 	.word	0x00000000
	.align		4
        /*000c*/ 	.word	0xfffffffe
	.align		4
        /*0010*/ 	.word	0x00000000
	.align		4
        /*0014*/ 	.word	0xfffffffd
	.align		4
        /*0018*/ 	.word	0x00000000
	.align		4
        /*001c*/ 	.word	0xfffffffc


//--------------------- .text._Z18MoveParticles_CUDAiP12ParticleType --------------------------
	.section	.text._Z18MoveParticles_CUDAiP12ParticleType,"ax",@progbits
	.align	128
        .global         _Z18MoveParticles_CUDAiP12ParticleType
        .type           _Z18MoveParticles_CUDAiP12ParticleType,@function
        .size           _Z18MoveParticles_CUDAiP12ParticleType,(.L_x_111 - _Z18MoveParticles_CUDAiP12ParticleType)
        .other          _Z18MoveParticles_CUDAiP12ParticleType,@"STO_CUDA_ENTRY STV_DEFAULT"
_Z18MoveParticles_CUDAiP12ParticleType:
.text._Z18MoveParticles_CUDAiP12ParticleType:
[----:B------:R-:W-:Y:S01]  /*0000*/  LDC R1, c[0x0][0x37c] ;  /* 0x0000df00ff017b82 */ /* 0x000fe20000000800 */
[----:B------:R-:W0:Y:S07]  /*0010*/  S2R R27, SR_TID.X ;  /* 0x00000000001b7919 */ /* 0x000e2e0000002100 */
[----:B------:R-:W0:Y:S01]  /*0020*/  S2UR UR4, SR_CTAID.X ;  /* 0x00000000000479c3 */ /* 0x000e220000002500 */
[----:B------:R-:W1:Y:S07]  /*0030*/  LDCU UR8, c[0x0][0x380] ;  /* 0x00007000ff0877ac */ /* 0x000e6e0008000800 */
[----:B------:R-:W0:Y:S02]  /*0040*/  LDC R0, c[0x0][0x360] ;  /* 0x0000d800ff007b82 */ /* 0x000e240000000800 */
[----:B0-----:R-:W-:-:S05]  /*0050*/  IMAD R27, R0, UR4, R27 ;  /* 0x00000004001b7c24 */ /* 0x001fca000f8e021b */
[----:B-1----:R-:W-:-:S13]  /*0060*/  ISETP.GE.AND P0, PT, R27, UR8, PT ;  /* 0x000000081b007c0c */ /* 0x002fda000bf06270 */
[----:B------:R-:W-:Y:S05]  /*0070*/  @P0 EXIT ;  /* 0x000000000000094d */ /* 0x000fea0003800000 */
[----:B------:R-:W-:Y:S01]  /*0080*/  ISETP.GE.AND P0, PT, R27, 0x1, PT ;  /* 0x000000011b00780c */ /* 0x000fe20003f06270 */
[----:B------:R-:W0:Y:S01]  /*0090*/  LDCU.64 UR6, c[0x0][0x358] ;  /* 0x00006b00ff0677ac */ /* 0x000e220008000a00 */
[----:B------:R-:W-:Y:S01]  /*00a0*/  BSSY.RECONVERGENT B2, `(.L_x_0) ;  /* 0x0000123000027945 */ /* 0x000fe20003800200 */
[----:B------:R-:W-:Y:S01]  /*00b0*/  HFMA2 R26, -RZ, RZ, 0, 0 ;  /* 0x00000000ff1a7431 */ /* 0x000fe200000001ff */
[----:B------:R-:W-:Y:S01]  /*00c0*/  CS2R R30, SRZ ;  /* 0x00000000001e7805 */ /* 0x000fe2000001ff00 */
[----:B------:R-:W-:-:S08]  /*00d0*/  IMAD.MOV.U32 R25, RZ, RZ, RZ ;  /* 0x000000ffff197224 */ /* 0x000fd000078e00ff */
[----:B------:R-:W-:Y:S05]  /*00e0*/  @!P0 BRA `(.L_x_1) ;  /* 0x0000001000788947 */ /* 0x000fea0003800000 */
[----:B------:R-:W1:Y:S02]  /*00f0*/  LDC.64 R2, c[0x0][0x388] ;  /* 0x0000e200ff027b82 */ /* 0x000e640000000a00 */
[----:B-1----:R-:W-:-:S05]  /*0100*/  IMAD.WIDE.U32 R2, R27, 0x4, R2 ;  /* 0x000000041b027825 */ /* 0x002fca00078e0002 */
[----:B0-----:R0:W5:Y:S04]  /*0110*/  LDG.E R24, desc[UR6][R2.64] ;  /* 0x0000000602187981 */ /* 0x001168000c1e1900 */
[----:B------:R0:W5:Y:S04]  /*0120*/  LDG.E R7, desc[UR6][R2.64+0x10000] ;  /* 0x0100000602077981 */ /* 0x000168000c1e1900 */
[----:B------:R0:W5:Y:S01]  /*0130*/  LDG.E R5, desc[UR6][R2.64+0x20000] ;  /* 0x0200000602057981 */ /* 0x000162000c1e1900 */
[----:B------:R-:W-:Y:S01]  /*0140*/  VIMNMX R26, PT, PT, R27, UR8, PT ;  /* 0x000000081b1a7c48 */ /* 0x000fe2000bfe0100 */
[----:B------:R-:W-:Y:S01]  /*0150*/  BSSY.RECONVERGENT B1, `(.L_x_2) ;  /* 0x00000bb000017945 */ /* 0x000fe20003800200 */
[----:B------:R-:W-:-:S02]  /*0160*/  MOV R25, RZ ;  /* 0x000000ff00197202 */ /* 0x000fc40000000f00 */
[----:B------:R-:W-:Y:S02]  /*0170*/  CS2R R30, SRZ ;  /* 0x00000000001e7805 */ /* 0x000fe4000001ff00 */
[C---:B------:R-:W-:Y:S02]  /*0180*/  ISETP.GE.AND P0, PT, R26.reuse, 0x2, PT ;  /* 0x000000021a00780c */ /* 0x040fe40003f06270 */
[----:B------:R-:W-:Y:S02]  /*0190*/  CS2R R8, SRZ ;  /* 0x0000000000087805 */ /* 0x000fe4000001ff00 */
[----:B------:R-:W-:-:S09]  /*01a0*/  VIMNMX R26, PT, PT, R26, 0x1, !PT ;  /* 0x000000011a1a7848 */ /* 0x000fd20007fe0100 */
[----:B0-----:R-:W-:Y:S05]  /*01b0*/  @!P0 BRA `(.L_x_3) ;  /* 0x0000000800d08947 */ /* 0x001fea0003800000 */
[----:B------:R-:W0:Y:S01]  /*01c0*/  LDCU.64 UR4, c[0x0][0x388] ;  /* 0x00007100ff0477ac */ /* 0x000e220008000a00 */
[----:B------:R-:W-:Y:S01]  /*01d0*/  LOP3.LUT R6, R26, 0x7ffffffe, RZ, 0xc0, !PT ;  /* 0x7ffffffe1a067812 */ /* 0x000fe200078ec0ff */
[----:B------:R-:W-:Y:S01]  /*01e0*/  BSSY.RECONVERGENT B0, `(.L_x_4) ;  /* 0x00000af000007945 */ /* 0x000fe20003800200 */
[----:B------:R-:W-:Y:S02]  /*01f0*/  IMAD.MOV.U32 R25, RZ, RZ, RZ ;  /* 0x000000ffff197224 */ /* 0x000fe400078e00ff */
[----:B------:R-:W-:Y:S01]  /*0200*/  IADD3 R4, PT, PT, -R6, RZ, RZ ;  /* 0x000000ff06047210 */ /* 0x000fe20007ffe1ff */
[----:B0-----:R-:W-:-:S04]  /*0210*/  UIADD3 UR4, UP0, UPT, UR4, 0x10004, URZ ;  /* 0x0001000404047890 */ /* 0x001fc8000ff1e0ff */
[----:B------:R-:W-:Y:S02]  /*0220*/  UIADD3.X UR5, UPT, UPT, URZ, UR5, URZ, UP0, !UPT ;  /* 0x00000005ff057290 */ /* 0x000fe400087fe4ff */
[----:B------:R-:W-:-:S04]  /*0230*/  IMAD.U32 R34, RZ, RZ, UR4 ;  /* 0x00000004ff227e24 */ /* 0x000fc8000f8e00ff */
[----:B------:R-:W-:-:S07]  /*0240*/  MOV R35, UR5 ;  /* 0x0000000500237c02 */ /* 0x000fce0008000f00 */
.L_x_27:
[----:B------:R-:W2:Y:S04]  /*0250*/  LDG.E R2, desc[UR6][R34.64+-0x4] ;  /* 0xfffffc0622027981 */ /* 0x000ea8000c1e1900 */
[----:B------:R-:W3:Y:S04]  /*0260*/  LDG.E R3, desc[UR6][R34.64+-0x10004] ;  /* 0xfefffc0622037981 */ /* 0x000ee8000c1e1900 */
[----:B------:R-:W4:Y:S01]  /*0270*/  LDG.E R0, desc[UR6][R34.64+0xfffc] ;  /* 0x00fffc0622007981 */ /* 0x000f22000c1e1900 */
[----:B------:R-:W-:Y:S01]  /*0280*/  VIADD R4, R4, 0x2 ;  /* 0x0000000204047836 */ /* 0x000fe20000000000 */
[----:B------:R-:W-:Y:S04]  /*0290*/  BSSY.RECONVERGENT B3, `(.L_x_5) ;  /* 0x0000014000037945 */ /* 0x000fe80003800200 */
[----:B------:R-:W-:Y:S01]  /*02a0*/  ISETP.NE.AND P2, PT, R4, RZ, PT ;  /* 0x000000ff0400720c */ /* 0x000fe20003f45270 */
[----:B--2--5:R-:W-:Y:S01]  /*02b0*/  FADD R2, -R7, R2 ;  /* 0x0000000207027221 */ /* 0x024fe20000000100 */
[----:B---3--:R-:W-:-:S03]  /*02c0*/  FADD R3, -R24, R3 ;  /* 0x0000000318037221 */ /* 0x008fc60000000100 */
[----:B------:R-:W-:Y:S01]  /*02d0*/  FMUL R8, R2, R2 ;  /* 0x0000000202087220 */ /* 0x000fe20000400000 */
[----:B----4-:R-:W-:-:S03]  /*02e0*/  FADD R0, -R5, R0 ;  /* 0x0000000005007221 */ /* 0x010fc60000000100 */
[----:B------:R-:W-:-:S04]  /*02f0*/  FFMA R9, R3, R3, R8 ;  /* 0x0000000303097223 */ /* 0x000fc80000000008 */
[----:B------:R-:W-:-:S04]  /*0300*/  FFMA R9, R0, R0, R9 ;  /* 0x0000000000097223 */ /* 0x000fc80000000009 */
[----:B------:R-:W-:-:S04]  /*0310*/  FADD R32, R9, 9.999999682655225389e-21 ;  /* 0x1e3ce50809207421 */ /* 0x000fc80000000000 */
[----:B------:R0:W1:Y:S01]  /*0320*/  F2F.F64.F32 R36, R32 ;  /* 0x0000002000247310 */ /* 0x0000620000201800 */
[----:B------:R-:W-:-:S13]  /*0330*/  FSETP.NEU.AND P0, PT, R32, RZ, PT ;  /* 0x000000ff2000720b */ /* 0x000fda0003f0d000 */
[----:B------:R-:W-:Y:S01]  /*0340*/  @!P0 CS2R R10, SRZ ;  /* 0x00000000000a8805 */ /* 0x000fe2000001ff00 */
[----:B01----:R-:W-:Y:S06]  /*0350*/  @!P0 BRA `(.L_x_6) ;  /* 0x00000000001c8947 */ /* 0x003fec0003800000 */
[----:B------:R-:W-:Y:S01]  /*0360*/  DADD R8, -RZ, |R36| ;  /* 0x00000000ff087229 */ /* 0x000fe20000000524 */
[----:B------:R-:W-:-:S09]  /*0370*/  MOV R28, 0x3a0 ;  /* 0x000003a0001c7802 */ /* 0x000fd20000000f00 */
[----:B------:R-:W-:-:S07]  /*0380*/  MOV R29, R9 ;  /* 0x00000009001d7202 */ /* 0x000fce0000000f00 */
[----:B------:R-:W-:Y:S05]  /*0390*/  CALL.REL.NOINC `($_Z18MoveParticles_CUDAiP12ParticleType$__internal_accurate_pow) ;  /* 0x0000002c009c7944 */ /* 0x000fea0003c00000 */
[----:B------:R-:W-:-:S04]  /*03a0*/  ISETP.GE.AND P0, PT, R37, RZ, PT ;  /* 0x000000ff2500720c */ /* 0x000fc80003f06270 */
[----:B------:R-:W-:Y:S02]  /*03b0*/  FSEL R10, R9, RZ, P0 ;  /* 0x000000ff090a7208 */ /* 0x000fe40000000000 */
[----:B------:R-:W-:-:S07]  /*03c0*/  FSEL R11, R8, -QNAN , P0 ;  /* 0xfff80000080b7808 */ /* 0x000fce0000000000 */
.L_x_6:
[----:B------:R-:W-:Y:S05]  /*03d0*/  BSYNC.RECONVERGENT B3 ;  /* 0x0000000000037941 */ /* 0x000fea0003800200 */
.L_x_5:
[----:B------:R-:W-:Y:S01]  /*03e0*/  DADD R8, R36, 1.5 ;  /* 0x3ff8000024087429 */ /* 0x000fe20000000000 */
[----:B------:R-:W-:Y:S09]  /*03f0*/  BSSY.RECONVERGENT B3, `(.L_x_7) ;  /* 0x000000a000037945 */ /* 0x000ff20003800200 */
[----:B------:R-:W-:-:S04]  /*0400*/  LOP3.LUT R8, R9, 0x7ff00000, RZ, 0xc0, !PT ;  /* 0x7ff0000009087812 */ /* 0x000fc800078ec0ff */
[----:B------:R-:W-:-:S13]  /*0410*/  ISETP.NE.AND P0, PT, R8, 0x7ff00000, PT ;  /* 0x7ff000000800780c */ /* 0x000fda0003f05270 */
[----:B------:R-:W-:Y:S05]  /*0420*/  @P0 BRA `(.L_x_8) ;  /* 0x0000000000180947 */ /* 0x000fea0003800000 */
[----:B------:R-:W-:-:S13]  /*0430*/  FSETP.NAN.AND P0, PT, R32, R32, PT ;  /* 0x000000202000720b */ /* 0x000fda0003f08000 */
[----:B------:R-:W-:Y:S01]  /*0440*/  @P0 DADD R10, R36, 1.5 ;  /* 0x3ff80000240a0429 */ /* 0x000fe20000000000 */
[----:B------:R-:W-:Y:S10]  /*0450*/  @P0 BRA `(.L_x_8) ;  /* 0x00000000000c0947 */ /* 0x000ff40003800000 */
[----:B------:R-:W-:-:S13]  /*0460*/  FSETP.NEU.AND P0, PT, R32, +INF , PT ;  /* 0x7f8000002000780b */ /* 0x000fda0003f0d000 */
[----:B------:R-:W-:Y:S01]  /*0470*/  @!P0 IMAD.MOV.U32 R10, RZ, RZ, 0x0 ;  /* 0x00000000ff0a8424 */ /* 0x000fe200078e00ff */
[----:B------:R-:W-:-:S07]  /*0480*/  @!P0 MOV R11, 0x7ff00000 ;  /* 0x7ff00000000b8802 */ /* 0x000fce0000000f00 */
.L_x_8:
[----:B------:R-:W-:Y:S05]  /*0490*/  BSYNC.RECONVERGENT B3 ;  /* 0x0000000000037941 */ /* 0x000fea0003800200 */
.L_x_7:
[----:B------:R-:W0:Y:S01]  /*04a0*/  F2F.F32.F64 R10, R10 ;  /* 0x0000000a000a7310 */ /* 0x000e220000301000 */
[----:B------:R-:W-:Y:S01]  /*04b0*/  FSETP.NEU.AND P0, PT, R32, 1, PT ;  /* 0x3f8000002000780b */ /* 0x000fe20003f0d000 */
[----:B------:R-:W-:Y:S03]  /*04c0*/  BSSY.RECONVERGENT B5, `(.L_x_9) ;  /* 0x000000d000057945 */ /* 0x000fe60003800200 */
[----:B0-----:R-:W-:-:S04]  /*04d0*/  FSEL R17, R10, 1, P0 ;  /* 0x3f8000000a117808 */ /* 0x001fc80000000000 */
[----:B------:R-:W0:Y:S08]  /*04e0*/  MUFU.RCP R8, R17 ;  /* 0x0000001100087308 */ /* 0x000e300000001000 */
[----:B------:R-:W1:Y:S01]  /*04f0*/  FCHK P0, R3, R17 ;  /* 0x0000001103007302 */ /* 0x000e620000000000 */
[----:B0-----:R-:W-:-:S04]  /*0500*/  FFMA R9, -R17, R8, 1 ;  /* 0x3f80000011097423 */ /* 0x001fc80000000108 */
[----:B------:R-:W-:-:S04]  /*0510*/  FFMA R8, R8, R9, R8 ;  /* 0x0000000908087223 */ /* 0x000fc80000000008 */
[----:B------:R-:W-:-:S04]  /*0520*/  FFMA R9, R3, R8, RZ ;  /* 0x0000000803097223 */ /* 0x000fc800000000ff */
[----:B------:R-:W-:-:S04]  /*0530*/  FFMA R12, -R17, R9, R3 ;  /* 0x00000009110c7223 */ /* 0x000fc80000000103 */
[----:B------:R-:W-:Y:S01]  /*0540*/  FFMA R8, R8, R12, R9 ;  /* 0x0000000c08087223 */ /* 0x000fe20000000009 */
[----:B-1----:R-:W-:Y:S06]  /*0550*/  @!P0 BRA `(.L_x_10) ;  /* 0x00000000000c8947 */ /* 0x002fec0003800000 */
[----:B------:R-:W-:Y:S01]  /*0560*/  IMAD.MOV.U32 R15, RZ, RZ, R3 ;  /* 0x000000ffff0f7224 */ /* 0x000fe200078e0003 */
[----:B------:R-:W-:-:S07]  /*0570*/  MOV R10, 0x590 ;  /* 0x00000590000a7802 */ /* 0x000fce0000000f00 */
[----:B------:R-:W-:Y:S05]  /*0580*/  CALL.REL.NOINC `($__internal_0_$__cuda_sm3x_div_rn_noftz_f32_slowpath) ;  /* 0x0000002400807944 */ /* 0x000fea0003c00000 */
.L_x_10:
[----:B------:R-:W-:Y:S05]  /*0590*/  BSYNC.RECONVERGENT B5 ;  /* 0x0000000000057941 */ /* 0x000fea0003800200 */
.L_x_9:
[----:B------:R-:W0:Y:S01]  /*05a0*/  MUFU.RCP R10, R17 ;  /* 0x00000011000a7308 */ /* 0x000e220000001000 */
[----:B------:R-:W-:Y:S01]  /*05b0*/  BSSY.RECONVERGENT B5, `(.L_x_11) ;  /* 0x000000c000057945 */ /* 0x000fe20003800200 */
[----:B------:R-:W-:-:S06]  /*05c0*/  FADD R30, R8, R30 ;  /* 0x0000001e081e7221 */ /* 0x000fcc0000000000 */
[----:B------:R-:W1:Y:S01]  /*05d0*/  FCHK P0, R2, R17 ;  /* 0x0000001102007302 */ /* 0x000e620000000000 */
[----:B0-----:R-:W-:-:S04]  /*05e0*/  FFMA R3, -R17, R10, 1 ;  /* 0x3f80000011037423 */ /* 0x001fc8000000010a */
[----:B------:R-:W-:-:S04]  /*05f0*/  FFMA R12, R10, R3, R10 ;  /* 0x000000030a0c7223 */ /* 0x000fc8000000000a */
[----:B------:R-:W-:-:S04]  /*0600*/  FFMA R3, R2, R12, RZ ;  /* 0x0000000c02037223 */ /* 0x000fc800000000ff */
[----:B------:R-:W-:-:S04]  /*0610*/  FFMA R10, -R17, R3, R2 ;  /* 0x00000003110a7223 */ /* 0x000fc80000000102 */
[----:B------:R-:W-:Y:S01]  /*0620*/  FFMA R8, R12, R10, R3 ;  /* 0x0000000a0c087223 */ /* 0x000fe20000000003 */
[----:B-1----:R-:W-:Y:S06]  /*0630*/  @!P0 BRA `(.L_x_12) ;  /* 0x00000000000c8947 */ /* 0x002fec0003800000 */
[----:B------:R-:W-:Y:S02]  /*0640*/  MOV R15, R2 ;  /* 0x00000002000f7202 */ /* 0x000fe40000000f00 */
[----:B------:R-:W-:-:S07]  /*0650*/  MOV R10, 0x670 ;  /* 0x00000670000a7802 */ /* 0x000fce0000000f00 */
[----:B------:R-:W-:Y:S05]  /*0660*/  CALL.REL.NOINC `($__internal_0_$__cuda_sm3x_div_rn_noftz_f32_slowpath) ;  /* 0x0000002400487944 */ /* 0x000fea0003c00000 */
.L_x_12:
[----:B------:R-:W-:Y:S05]  /*0670*/  BSYNC.RECONVERGENT B5 ;  /* 0x0000000000057941 */ /* 0x000fea0003800200 */
.L_x_11:
        /* <DEDUP_REMOVED lines=13> */
.L_x_14:
[----:B------:R-:W-:Y:S05]  /*0750*/  BSYNC.RECONVERGENT B5 ;  /* 0x0000000000057941 */ /* 0x000fea0003800200 */
.L_x_13:
[----:B------:R-:W2:Y:S04]  /*0760*/  LDG.E R2, desc[UR6][R34.64] ;  /* 0x0000000622027981 */ /* 0x000ea8000c1e1900 */
[----:B------:R-:W3:Y:S04]  /*0770*/  LDG.E R3, desc[UR6][R34.64+-0x10000] ;  /* 0xff00000622037981 */ /* 0x000ee8000c1e1900 */
[----:B------:R-:W4:Y:S01]  /*0780*/  LDG.E R0, desc[UR6][R34.64+0x10000] ;  /* 0x0100000622007981 */ /* 0x000f22000c1e1900 */
[----:B------:R-:W-:Y:S01]  /*0790*/  BSSY.RECONVERGENT B3, `(.L_x_15) ;  /* 0x0000015000037945 */ /* 0x000fe20003800200 */
[----:B------:R-:W-:Y:S01]  /*07a0*/  FADD R25, R8, R25 ;  /* 0x0000001908197221 */ /* 0x000fe20000000000 */
[----:B--2---:R-:W-:Y:S01]  /*07b0*/  FADD R2, -R7, R2 ;  /* 0x0000000207027221 */ /* 0x004fe20000000100 */
        /* <DEDUP_REMOVED lines=8> */
[----:B0-----:R-:W-:Y:S05]  /*0840*/  @!P0 BRA `(.L_x_16) ;  /* 0x0000000000208947 */ /* 0x001fea0003800000 */
[----:B-1----:R-:W-:Y:S01]  /*0850*/  DADD R8, -RZ, |R36| ;  /* 0x00000000ff087229 */ /* 0x002fe20000000524 */
[----:B------:R-:W-:-:S09]  /*0860*/  MOV R28, 0x890 ;  /* 0x00000890001c7802 */ /* 0x000fd20000000f00 */
[----:B------:R-:W-:-:S07]  /*0870*/  MOV R29, R9 ;  /* 0x00000009001d7202 */ /* 0x000fce0000000f00 */
[----:B------:R-:W-:Y:S05]  /*0880*/  CALL.REL.NOINC `($_Z18MoveParticles_CUDAiP12ParticleType$__internal_accurate_pow) ;  /* 0x0000002800607944 */ /* 0x000fea0003c00000 */
[----:B------:R-:W-:-:S04]  /*0890*/  ISETP.GE.AND P0, PT, R37, RZ, PT ;  /* 0x000000ff2500720c */ /* 0x000fc80003f06270 */
[----:B------:R-:W-:Y:S02]  /*08a0*/  FSEL R10, R9, RZ, P0 ;  /* 0x000000ff090a7208 */ /* 0x000fe40000000000 */
[----:B------:R-:W-:Y:S01]  /*08b0*/  FSEL R11, R8, -QNAN , P0 ;  /* 0xfff80000080b7808 */ /* 0x000fe20000000000 */
[----:B------:R-:W-:Y:S06]  /*08c0*/  BRA `(.L_x_17) ;  /* 0x0000000000047947 */ /* 0x000fec0003800000 */
.L_x_16:
[----:B------:R-:W-:-:S07]  /*08d0*/  CS2R R10, SRZ ;  /* 0x00000000000a7805 */ /* 0x000fce000001ff00 */
.L_x_17:
[----:B------:R-:W-:Y:S05]  /*08e0*/  BSYNC.RECONVERGENT B3 ;  /* 0x0000000000037941 */ /* 0x000fea0003800200 */
.L_x_15:
[----:B-1----:R-:W-:Y:S01]  /*08f0*/  DADD R8, R36, 1.5 ;  /* 0x3ff8000024087429 */ /* 0x002fe20000000000 */
[----:B------:R-:W-:Y:S09]  /*0900*/  BSSY.RECONVERGENT B3, `(.L_x_18) ;  /* 0x000000c000037945 */ /* 0x000ff20003800200 */
[----:B------:R-:W-:-:S04]  /*0910*/  LOP3.LUT R8, R9, 0x7ff00000, RZ, 0xc0, !PT ;  /* 0x7ff0000009087812 */ /* 0x000fc800078ec0ff */
[----:B------:R-:W-:-:S13]  /*0920*/  ISETP.NE.AND P0, PT, R8, 0x7ff00000, PT ;  /* 0x7ff000000800780c */ /* 0x000fda0003f05270 */
[----:B------:R-:W-:Y:S05]  /*0930*/  @P0 BRA `(.L_x_19) ;  /* 0x0000000000200947 */ /* 0x000fea0003800000 */
[----:B------:R-:W-:-:S13]  /*0940*/  FSETP.NAN.AND P0, PT, R32, R32, PT ;  /* 0x000000202000720b */ /* 0x000fda0003f08000 */
[----:B------:R-:W-:Y:S05]  /*0950*/  @P0 BRA `(.L_x_20) ;  /* 0x0000000000140947 */ /* 0x000fea0003800000 */
[----:B------:R-:W-:-:S13]  /*0960*/  FSETP.NEU.AND P0, PT, R32, +INF , PT ;  /* 0x7f8000002000780b */ /* 0x000fda0003f0d000 */
[----:B------:R-:W-:Y:S05]  /*0970*/  @P0 BRA `(.L_x_19) ;  /* 0x0000000000100947 */ /* 0x000fea0003800000 */
[----:B------:R-:W-:Y:S01]  /*0980*/  IMAD.MOV.U32 R10, RZ, RZ, 0x0 ;  /* 0x00000000ff0a7424 */ /* 0x000fe200078e00ff */
[----:B------:R-:W-:Y:S01]  /*0990*/  MOV R11, 0x7ff00000 ;  /* 0x7ff00000000b7802 */ /* 0x000fe20000000f00 */
[----:B------:R-:W-:Y:S06]  /*09a0*/  BRA `(.L_x_19) ;  /* 0x0000000000047947 */ /* 0x000fec0003800000 */
.L_x_20:
[----:B------:R-:W-:-:S11]  /*09b0*/  DADD R10, R36, 1.5 ;  /* 0x3ff80000240a7429 */ /* 0x000fd60000000000 */
.L_x_19:
[----:B------:R-:W-:Y:S05]  /*09c0*/  BSYNC.RECONVERGENT B3 ;  /* 0x0000000000037941 */ /* 0x000fea0003800200 */
.L_x_18:
        /* <DEDUP_REMOVED lines=15> */
.L_x_22:
[----:B------:R-:W-:Y:S05]  /*0ac0*/  BSYNC.RECONVERGENT B5 ;  /* 0x0000000000057941 */ /* 0x000fea0003800200 */
.L_x_21:
        /* <DEDUP_REMOVED lines=13> */
.L_x_24:
[----:B------:R-:W-:Y:S05]  /*0ba0*/  BSYNC.RECONVERGENT B5 ;  /* 0x0000000000057941 */ /* 0x000fea0003800200 */
.L_x_23:
        /* <DEDUP_REMOVED lines=13> */
.L_x_26:
[----:B------:R-:W-:Y:S05]  /*0c80*/  BSYNC.RECONVERGENT B5 ;  /* 0x0000000000057941 */ /* 0x000fea0003800200 */
.L_x_25:
[----:B------:R-:W-:Y:S01]  /*0c90*/  IADD3 R34, P0, PT, R34, 0x8, RZ ;  /* 0x0000000822227810 */ /* 0x000fe20007f1e0ff */
[----:B------:R-:W-:-:S03]  /*0ca0*/  FADD R25, R25, R8 ;  /* 0x0000000819197221 */ /* 0x000fc60000000000 */
[----:B------:R-:W-:Y:S01]  /*0cb0*/  IADD3.X R35, PT, PT, RZ, R35, RZ, P0, !PT ;  /* 0x00000023ff237210 */ /* 0x000fe200007fe4ff */
[----:B------:R-:W-:Y:S08]  /*0cc0*/  @P2 BRA `(.L_x_27) ;  /* 0xfffffff400602947 */ /* 0x000ff0000383ffff */
[----:B------:R-:W-:Y:S05]  /*0cd0*/  BSYNC.RECONVERGENT B0 ;  /* 0x0000000000007941 */ /* 0x000fea0003800200 */
.L_x_4:
[----:B------:R-:W-:Y:S02]  /*0ce0*/  HFMA2 R9, -RZ, RZ, 0, 0 ;  /* 0x00000000ff097431 */ /* 0x000fe400000001ff */
[----:B------:R-:W-:-:S07]  /*0cf0*/  IMAD.MOV.U32 R8, RZ, RZ, R6 ;  /* 0x000000ffff087224 */ /* 0x000fce00078e0006 */
.L_x_3:
[----:B------:R-:W-:Y:S05]  /*0d00*/  BSYNC.RECONVERGENT B1 ;  /* 0x0000000000017941 */ /* 0x000fea0003800200 */
.L_x_2:
[----:B------:R-:W-:-:S04]  /*0d10*/  LOP3.LUT R0, R26, 0x1, RZ, 0xc0, !PT ;  /* 0x000000011a007812 */ /* 0x000fc800078ec0ff */
[----:B------:R-:W-:-:S13]  /*0d20*/  ISETP.NE.U32.AND P0, PT, R0, 0x1, PT ;  /* 0x000000010000780c */ /* 0x000fda0003f05070 */
[----:B------:R-:W-:Y:S05]  /*0d30*/  @P0 BRA `(.L_x_1) ;  /* 0x0000000400640947 */ /* 0x000fea0003800000 */
[----:B------:R-:W0:Y:S02]  /*0d40*/  LDCU.64 UR4, c[0x0][0x388] ;  /* 0x00007100ff0477ac */ /* 0x000e240008000a00 */
[----:B0-----:R-:W-:-:S04]  /*0d50*/  LEA R10, P0, R8, UR4, 0x2 ;  /* 0x00000004080a7c11 */ /* 0x001fc8000f8010ff */
[----:B------:R-:W-:-:S05]  /*0d60*/  LEA.HI.X R11, R8, UR5, R9, 0x2, P0 ;  /* 0x00000005080b7c11 */ /* 0x000fca00080f1409 */
[----:B------:R-:W2:Y:S04]  /*0d70*/  LDG.E R0, desc[UR6][R10.64+0x10000] ;  /* 0x010000060a007981 */ /* 0x000ea8000c1e1900 */
[----:B------:R-:W3:Y:S04]  /*0d80*/  LDG.E R3, desc[UR6][R10.64] ;  /* 0x000000060a037981 */ /* 0x000ee8000c1e1900 */
[----:B------:R-:W4:Y:S01]  /*0d90*/  LDG.E R2, desc[UR6][R10.64+0x20000] ;  /* 0x020000060a027981 */ /* 0x000f22000c1e1900 */
[----:B------:R-:W-:Y:S01]  /*0da0*/  BSSY.RECONVERGENT B0, `(.L_x_28) ;  /* 0x0000014000007945 */ /* 0x000fe20003800200 */
        /* <DEDUP_REMOVED lines=12> */
[----:B------:R-:W-:-:S07]  /*0e70*/  IMAD.MOV.U32 R29, RZ, RZ, R9 ;  /* 0x000000ffff1d7224 */ /* 0x000fce00078e0009 */
[----:B------:R-:W-:Y:S05]  /*0e80*/  CALL.REL.NOINC `($_Z18MoveParticles_CUDAiP12ParticleType$__internal_accurate_pow) ;  /* 0x0000002000e07944 */ /* 0x000fea0003c00000 */
[----:B------:R-:W-:-:S04]  /*0e90*/  ISETP.GE.AND P0, PT, R3, RZ, PT ;  /* 0x000000ff0300720c */ /* 0x000fc80003f06270 */
[----:B------:R-:W-:Y:S02]  /*0ea0*/  FSEL R10, R9, RZ, P0 ;  /* 0x000000ff090a7208 */ /* 0x000fe40000000000 */
[----:B------:R-:W-:Y:S01]  /*0eb0*/  FSEL R11, R8, -QNAN , P0 ;  /* 0xfff80000080b7808 */ /* 0x000fe20000000000 */
[----:B------:R-:W-:Y:S06]  /*0ec0*/  BRA `(.L_x_30) ;  /* 0x0000000000047947 */ /* 0x000fec0003800000 */
.L_x_29:
[----:B------:R-:W-:-:S07]  /*0ed0*/  CS2R R10, SRZ ;  /* 0x00000000000a7805 */ /* 0x000fce000001ff00 */
.L_x_30:
[----:B------:R-:W-:Y:S05]  /*0ee0*/  BSYNC.RECONVERGENT B0 ;  /* 0x0000000000007941 */ /* 0x000fea0003800200 */
.L_x_28:
        /* <DEDUP_REMOVED lines=9> */
[----:B------:R-:W-:Y:S01]  /*0f80*/  MOV R10, 0x0 ;  /* 0x00000000000a7802 */ /* 0x000fe20000000f00 */
[----:B------:R-:W-:Y:S01]  /*0f90*/  IMAD.MOV.U32 R11, RZ, RZ, 0x7ff00000 ;  /* 0x7ff00000ff0b7424 */ /* 0x000fe200078e00ff */
[----:B------:R-:W-:Y:S06]  /*0fa0*/  BRA `(.L_x_32) ;  /* 0x0000000000047947 */ /* 0x000fec0003800000 */
.L_x_33:
[----:B------:R-:W-:-:S11]  /*0fb0*/  DADD R10, R2, 1.5 ;  /* 0x3ff80000020a7429 */ /* 0x000fd60000000000 */
.L_x_32:
[----:B------:R-:W-:Y:S05]  /*0fc0*/  BSYNC.RECONVERGENT B0 ;  /* 0x0000000000007941 */ /* 0x000fea0003800200 */
.L_x_31:
        /* <DEDUP_REMOVED lines=12> */
[----:B------:R-:W-:Y:S01]  /*1090*/  MOV R15, R24 ;  /* 0x00000018000f7202 */ /* 0x000fe20000000f00 */
[----:B------:R-:W-:Y:S01]  /*10a0*/  IMAD.MOV.U32 R17, RZ, RZ, R0 ;  /* 0x000000ffff117224 */ /* 0x000fe200078e0000 */
[----:B------:R-:W-:-:S07]  /*10b0*/  MOV R10, 0x10d0 ;  /* 0x000010d0000a7802 */ /* 0x000fce0000000f00 */
[----:B------:R-:W-:Y:S05]  /*10c0*/  CALL.REL.NOINC `($__internal_0_$__cuda_sm3x_div_rn_noftz_f32_slowpath) ;  /* 0x0000001800b07944 */ /* 0x000fea0003c00000 */
.L_x_35:
[----:B------:R-:W-:Y:S05]  /*10d0*/  BSYNC.RECONVERGENT B0 ;  /* 0x0000000000007941 */ /* 0x000fea0003800200 */
.L_x_34:
        /* <DEDUP_REMOVED lines=14> */
.L_x_37:
[----:B------:R-:W-:Y:S05]  /*11c0*/  BSYNC.RECONVERGENT B0 ;  /* 0x0000000000007941 */ /* 0x000fea0003800200 */
.L_x_36:
        /* <DEDUP_REMOVED lines=14> */
.L_x_39:
[----:B------:R-:W-:Y:S05]  /*12b0*/  BSYNC.RECONVERGENT B0 ;  /* 0x0000000000007941 */ /* 0x000fea0003800200 */
.L_x_38:
[----:B------:R-:W-:-:S07]  /*12c0*/  FADD R25, R25, R8 ;  /* 0x0000000819197221 */ /* 0x000fce0000000000 */
.L_x_1:
[----:B0-----:R-:W-:Y:S05]  /*12d0*/  BSYNC.RECONVERGENT B2 ;  /* 0x0000000000027941 */ /* 0x001fea0003800200 */
.L_x_0:
[----:B------:R-:W0:Y:S01]  /*12e0*/  LDCU UR4, c[0x0][0x380] ;  /* 0x00007000ff0477ac */ /* 0x000e220008000800 */
[----:B------:R-:W-:Y:S01]  /*12f0*/  BSSY.RECONVERGENT B0, `(.L_x_40) ;  /* 0x0000064000007945 */ /* 0x000fe20003800200 */
[----:B0-----:R-:W-:-:S13]  /*1300*/  ISETP.GE.AND P0, PT, R26, UR4, PT ;  /* 0x000000041a007c0c */ /* 0x001fda000bf06270 */
[----:B------:R-:W-:Y:S05]  /*1310*/  @P0 BRA `(.L_x_41) ;  /* 0x0000000400840947 */ /* 0x000fea0003800000 */
[----:B------:R-:W-:Y:S01]  /*1320*/  ISETP.NE.AND P0, PT, R27, R26, PT ;  /* 0x0000001a1b00720c */ /* 0x000fe20003f05270 */
[----:B------:R-:W-:-:S12]  /*1330*/  BSSY.RECONVERGENT B1, `(.L_x_42) ;  /* 0x000005e000017945 */ /* 0x000fd80003800200 */
[----:B------:R-:W-:Y:S05]  /*1340*/  @!P0 BRA `(.L_x_43) ;  /* 0x0000000400708947 */ /* 0x000fea0003800000 */
[----:B------:R-:W0:Y:S02]  /*1350*/  LDC.64 R10, c[0x0][0x388] ;  /* 0x0000e200ff0a7b82 */ /* 0x000e240000000a00 */
[----:B0-----:R-:W-:-:S04]  /*1360*/  IMAD.WIDE.U32 R8, R26, 0x4, R10 ;  /* 0x000000041a087825 */ /* 0x001fc800078e000a */
[----:B------:R-:W-:Y:S01]  /*1370*/  IMAD.WIDE R10, R27, 0x4, R10 ;  /* 0x000000041b0a7825 */ /* 0x000fe200078e020a */
[----:B------:R-:W2:Y:S04]  /*1380*/  LDG.E R3, desc[UR6][R8.64+0x10000] ;  /* 0x0100000608037981 */ /* 0x000ea8000c1e1900 */
[----:B------:R-:W2:Y:S04]  /*1390*/  LDG.E R0, desc[UR6][R10.64+0x10000] ;  /* 0x010000060a007981 */ /* 0x000ea8000c1e1900 */
[----:B------:R-:W3:Y:S04]  /*13a0*/  LDG.E R4, desc[UR6][R8.64] ;  /* 0x0000000608047981 */ /* 0x000ee8000c1e1900 */
[----:B-----5:R-:W3:Y:S04]  /*13b0*/  LDG.E R5, desc[UR6][R10.64] ;  /* 0x000000060a057981 */ /* 0x020ee8000c1e1900 */
[----:B------:R-:W4:Y:S04]  /*13c0*/  LDG.E R2, desc[UR6][R8.64+0x20000] ;  /* 0x0200000608027981 */ /* 0x000f28000c1e1900 */
[----:B------:R-:W4:Y:S01]  /*13d0*/  LDG.E R7, desc[UR6][R10.64+0x20000] ;  /* 0x020000060a077981 */ /* 0x000f22000c1e1900 */
[----:B------:R-:W-:Y:S01]  /*13e0*/  BSSY.RECONVERGENT B2, `(.L_x_44) ;  /* 0x0000014000027945 */ /* 0x000fe20003800200 */
[----:B--2---:R-:W-:Y:S01]  /*13f0*/  FADD R3, R3, -R0 ;  /* 0x8000000003037221 */ /* 0x004fe20000000000 */
[----:B---3--:R-:W-:-:S03]  /*1400*/  FADD R4, R4, -R5 ;  /* 0x8000000504047221 */ /* 0x008fc60000000000 */
[----:B------:R-:W-:-:S04]  /*1410*/  FMUL R5, R3, R3 ;  /* 0x0000000303057220 */ /* 0x000fc80000400000 */
[----:B------:R-:W-:Y:S01]  /*1420*/  FFMA R5, R4, R4, R5 ;  /* 0x0000000404057223 */ /* 0x000fe20000000005 */
[----:B----4-:R-:W-:-:S04]  /*1430*/  FADD R2, R2, -R7 ;  /* 0x8000000702027221 */ /* 0x010fc80000000000 */
        /* <DEDUP_REMOVED lines=13> */
.L_x_45:
[----:B------:R-:W-:-:S07]  /*1510*/  CS2R R10, SRZ ;  /* 0x00000000000a7805 */ /* 0x000fce000001ff00 */
.L_x_46:
[----:B------:R-:W-:Y:S05]  /*1520*/  BSYNC.RECONVERGENT B2 ;  /* 0x0000000000027941 */ /* 0x000fea0003800200 */
.L_x_44:
        /* <DEDUP_REMOVED lines=12> */
.L_x_49:
[----:B------:R-:W-:-:S11]  /*15f0*/  DADD R10, R6, 1.5 ;  /* 0x3ff80000060a7429 */ /* 0x000fd60000000000 */
.L_x_48:
[----:B------:R-:W-:Y:S05]  /*1600*/  BSYNC.RECONVERGENT B2 ;  /* 0x0000000000027941 */ /* 0x000fea0003800200 */
.L_x_47:
        /* <DEDUP_REMOVED lines=13> */
[----:B------:R-:W-:Y:S02]  /*16e0*/  MOV R17, R5 ;  /* 0x0000000500117202 */ /* 0x000fe40000000f00 */
[----:B------:R-:W-:-:S07]  /*16f0*/  MOV R10, 0x1710 ;  /* 0x00001710000a7802 */ /* 0x000fce0000000f00 */
[----:B------:R-:W-:Y:S05]  /*1700*/  CALL.REL.NOINC `($__internal_0_$__cuda_sm3x_div_rn_noftz_f32_slowpath) ;  /* 0x0000001400207944 */ /* 0x000fea0003c00000 */
.L_x_51:
[----:B------:R-:W-:Y:S05]  /*1710*/  BSYNC.RECONVERGENT B2 ;  /* 0x0000000000027941 */ /* 0x000fea0003800200 */
.L_x_50:
        /* <DEDUP_REMOVED lines=14> */
.L_x_53:
[----:B------:R-:W-:Y:S05]  /*1800*/  BSYNC.RECONVERGENT B2 ;  /* 0x0000000000027941 */ /* 0x000fea0003800200 */
.L_x_52:
        /* <DEDUP_REMOVED lines=14> */
.L_x_55:
[----:B------:R-:W-:Y:S05]  /*18f0*/  BSYNC.RECONVERGENT B2 ;  /* 0x0000000000027941 */ /* 0x000fea0003800200 */
.L_x_54:
[----:B------:R-:W-:-:S07]  /*1900*/  FADD R25, R25, R8 ;  /* 0x0000000819197221 */ /* 0x000fce0000000000 */
.L_x_43:
[----:B------:R-:W-:Y:S05]  /*1910*/  BSYNC.RECONVERGENT B1 ;  /* 0x0000000000017941 */ /* 0x000fea0003800200 */
.L_x_42:
[----:B------:R-:W-:-:S07]  /*1920*/  VIADD R26, R26, 0x1 ;  /* 0x000000011a1a7836 */ /* 0x000fce0000000000 */
.L_x_41:
[----:B------:R-:W-:Y:S05]  /*1930*/  BSYNC.RECONVERGENT B0 ;  /* 0x0000000000007941 */ /* 0x000fea0003800200 */
.L_x_40:
[----:B------:R-:W0:Y:S01]  /*1940*/  LDCU UR8, c[0x0][0x380] ;  /* 0x00007000ff0877ac */ /* 0x000e220008000800 */
[----:B------:R-:W-:Y:S01]  /*1950*/  BSSY.RECONVERGENT B0, `(.L_x_56) ;  /* 0x0000117000007945 */ /* 0x000fe20003800200 */
[----:B0-----:R-:W-:-:S13]  /*1960*/  ISETP.GE.AND P0, PT, R26, UR8, PT ;  /* 0x000000081a007c0c */ /* 0x001fda000bf06270 */
[----:B------:R-:W-:Y:S05]  /*1970*/  @P0 BRA `(.L_x_57) ;  /* 0x0000001000500947 */ /* 0x000fea0003800000 */
[----:B-----5:R-:W0:Y:S02]  /*1980*/  LDC.64 R6, c[0x0][0x388] ;  /* 0x0000e200ff067b82 */ /* 0x020e240000000a00 */
[----:B0-----:R-:W-:-:S05]  /*1990*/  IMAD.WIDE R8, R27, 0x4, R6 ;  /* 0x000000041b087825 */ /* 0x001fca00078e0206 */
[----:B------:R0:W5:Y:S04]  /*19a0*/  LDG.E R5, desc[UR6][R8.64] ;  /* 0x0000000608057981 */ /* 0x000168000c1e1900 */
[----:B------:R0:W5:Y:S04]  /*19b0*/  LDG.E R4, desc[UR6][R8.64+0x10000] ;  /* 0x0100000608047981 */ /* 0x000168000c1e1900 */
[----:B------:R0:W5:Y:S01]  /*19c0*/  LDG.E R3, desc[UR6][R8.64+0x20000] ;  /* 0x0200000608037981 */ /* 0x000162000c1e1900 */
[----:B------:R-:W-:Y:S01]  /*19d0*/  IADD3 R0, PT, PT, -R26, UR8, RZ ;  /* 0x000000081a007c10 */ /* 0x000fe2000fffe1ff */
[----:B------:R-:W-:Y:S03]  /*19e0*/  BSSY.RECONVERGENT B1, `(.L_x_58) ;  /* 0x000005a000017945 */ /* 0x000fe60003800200 */
[----:B------:R-:W-:-:S04]  /*19f0*/  LOP3.LUT R0, R0, 0x1, RZ, 0xc0, !PT ;  /* 0x0000000100007812 */ /* 0x000fc800078ec0ff */
[----:B------:R-:W-:Y:S02]  /*1a00*/  ISETP.NE.U32.AND P0, PT, R0, 0x1, PT ;  /* 0x000000010000780c */ /* 0x000fe40003f05070 */
[----:B------:R-:W-:-:S11]  /*1a10*/  IADD3 R0, PT, PT, R26, 0x1, RZ ;  /* 0x000000011a007810 */ /* 0x000fd60007ffe0ff */
[----:B0-----:R-:W-:Y:S05]  /*1a20*/  @P0 BRA `(.L_x_59) ;  /* 0x0000000400540947 */ /* 0x001fea0003800000 */
[----:B------:R-:W-:-:S05]  /*1a30*/  IMAD.WIDE.U32 R8, R26, 0x4, R6 ;  /* 0x000000041a087825 */ /* 0x000fca00078e0006 */
        /* <DEDUP_REMOVED lines=22> */
.L_x_61:
[----:B------:R-:W-:-:S07]  /*1ba0*/  CS2R R10, SRZ ;  /* 0x00000000000a7805 */ /* 0x000fce000001ff00 */
.L_x_62:
[----:B------:R-:W-:Y:S05]  /*1bb0*/  BSYNC.RECONVERGENT B2 ;  /* 0x0000000000027941 */ /* 0x000fea0003800200 */
.L_x_60:
        /* <DEDUP_REMOVED lines=12> */
.L_x_65:
[----:B------:R-:W-:-:S11]  /*1c80*/  DADD R10, R32, 1.5 ;  /* 0x3ff80000200a7429 */ /* 0x000fd60000000000 */
.L_x_64:
[----:B------:R-:W-:Y:S05]  /*1c90*/  BSYNC.RECONVERGENT B2 ;  /* 0x0000000000027941 */ /* 0x000fea0003800200 */
.L_x_63:
        /* <DEDUP_REMOVED lines=15> */
.L_x_67:
[----:B------:R-:W-:Y:S05]  /*1d90*/  BSYNC.RECONVERGENT B2 ;  /* 0x0000000000027941 */ /* 0x000fea0003800200 */
.L_x_66:
        /* <DEDUP_REMOVED lines=13> */
.L_x_69:
[----:B------:R-:W-:Y:S05]  /*1e70*/  BSYNC.RECONVERGENT B2 ;  /* 0x0000000000027941 */ /* 0x000fea0003800200 */
.L_x_68:
        /* <DEDUP_REMOVED lines=13> */
.L_x_71:
[----:B------:R-:W-:Y:S05]  /*1f50*/  BSYNC.RECONVERGENT B2 ;  /* 0x0000000000027941 */ /* 0x000fea0003800200 */
.L_x_70:
[----:B------:R-:W-:Y:S01]  /*1f60*/  FADD R25, R25, R8 ;  /* 0x0000000819197221 */ /* 0x000fe20000000000 */
[----:B------:R-:W-:-:S07]  /*1f70*/  IMAD.MOV.U32 R26, RZ, RZ, R0 ;  /* 0x000000ffff1a7224 */ /* 0x000fce00078e0000 */
.L_x_59:
[----:B------:R-:W-:Y:S05]  /*1f80*/  BSYNC.RECONVERGENT B1 ;  /* 0x0000000000017941 */ /* 0x000fea0003800200 */
.L_x_58:
[----:B------:R-:W0:Y:S02]  /*1f90*/  LDC R9, c[0x0][0x380] ;  /* 0x0000e000ff097b82 */ /* 0x000e240000000800 */
[----:B0-----:R-:W-:-:S13]  /*1fa0*/  ISETP.NE.AND P0, PT, R0, R9, PT ;  /* 0x000000090000720c */ /* 0x001fda0003f05270 */
[----:B------:R-:W-:Y:S05]  /*1fb0*/  @!P0 BRA `(.L_x_57) ;  /* 0x0000000800c08947 */ /* 0x000fea0003800000 */
[----:B------:R-:W0:Y:S02]  /*1fc0*/  LDC.64 R6, c[0x0][0x388] ;  /* 0x0000e200ff067b82 */ /* 0x000e240000000a00 */
[C---:B0-----:R-:W-:Y:S01]  /*1fd0*/  IMAD.WIDE.U32 R6, R26.reuse, 0x4, R6 ;  /* 0x000000041a067825 */ /* 0x041fe200078e0006 */
[----:B------:R-:W-:Y:S02]  /*1fe0*/  IADD3 R26, PT, PT, R26, -R9, RZ ;  /* 0x800000091a1a7210 */ /* 0x000fe40007ffe0ff */
[----:B------:R-:W-:-:S05]  /*1ff0*/  IADD3 R32, P0, PT, R6, 0x10004, RZ ;  /* 0x0001000406207810 */ /* 0x000fca0007f1e0ff */
[----:B------:R-:W-:-:S08]  /*2000*/  IMAD.X R33, RZ, RZ, R7, P0 ;  /* 0x000000ffff217224 */ /* 0x000fd000000e0607 */
.L_x_96:
[----:B------:R-:W2:Y:S04]  /*2010*/  LDG.E R7, desc[UR6][R32.64+-0x4] ;  /* 0xfffffc0620077981 */ /* 0x000ea8000c1e1900 */
[----:B------:R-:W3:Y:S04]  /*2020*/  LDG.E R0, desc[UR6][R32.64+-0x10004] ;  /* 0xfefffc0620007981 */ /* 0x000ee8000c1e1900 */
[----:B------:R-:W4:Y:S01]  /*2030*/  LDG.E R6, desc[UR6][R32.64+0xfffc] ;  /* 0x00fffc0620067981 */ /* 0x000f22000c1e1900 */
[----:B------:R-:W-:Y:S01]  /*2040*/  IADD3 R26, PT, PT, R26, 0x2, RZ ;  /* 0x000000021a1a7810 */ /* 0x000fe20007ffe0ff */
[----:B------:R-:W-:Y:S03]  /*2050*/  BSSY.RECONVERGENT B1, `(.L_x_72) ;  /* 0x0000015000017945 */ /* 0x000fe60003800200 */
        /* <DEDUP_REMOVED lines=19> */
.L_x_73:
[----:B------:R-:W-:-:S07]  /*2190*/  CS2R R10, SRZ ;  /* 0x00000000000a7805 */ /* 0x000fce000001ff00 */
.L_x_74:
[----:B------:R-:W-:Y:S05]  /*21a0*/  BSYNC.RECONVERGENT B1 ;  /* 0x0000000000017941 */ /* 0x000fea0003800200 */
.L_x_72:
        /* <DEDUP_REMOVED lines=12> */
.L_x_77:
[----:B------:R-:W-:-:S11]  /*2270*/  DADD R10, R34, 1.5 ;  /* 0x3ff80000220a7429 */ /* 0x000fd60000000000 */
.L_x_76:
[----:B------:R-:W-:Y:S05]  /*2280*/  BSYNC.RECONVERGENT B1 ;  /* 0x0000000000017941 */ /* 0x000fea0003800200 */
.L_x_75:
        /* <DEDUP_REMOVED lines=15> */
.L_x_79:
[----:B------:R-:W-:Y:S05]  /*2380*/  BSYNC.RECONVERGENT B1 ;  /* 0x0000000000017941 */ /* 0x000fea0003800200 */
.L_x_78:
        /* <DEDUP_REMOVED lines=13> */
.L_x_81:
[----:B------:R-:W-:Y:S05]  /*2460*/  BSYNC.RECONVERGENT B1 ;  /* 0x0000000000017941 */ /* 0x000fea0003800200 */
.L_x_80:
        /* <DEDUP_REMOVED lines=13> */
.L_x_83:
[----:B------:R-:W-:Y:S05]  /*2540*/  BSYNC.RECONVERGENT B1 ;  /* 0x0000000000017941 */ /* 0x000fea0003800200 */
.L_x_82:
        /* <DEDUP_REMOVED lines=23> */
.L_x_85:
[----:B------:R-:W-:-:S07]  /*26c0*/  CS2R R10, SRZ ;  /* 0x00000000000a7805 */ /* 0x000fce000001ff00 */
.L_x_86:
[----:B------:R-:W-:Y:S05]  /*26d0*/  BSYNC.RECONVERGENT B1 ;  /* 0x0000000000017941 */ /* 0x000fea0003800200 */
.L_x_84:
        /* <DEDUP_REMOVED lines=12> */
.L_x_89:
[----:B------:R-:W-:-:S11]  /*27a0*/  DADD R10, R34, 1.5 ;  /* 0x3ff80000220a7429 */ /* 0x000fd60000000000 */
.L_x_88:
[----:B------:R-:W-:Y:S05]  /*27b0*/  BSYNC.RECONVERGENT B1 ;  /* 0x0000000000017941 */ /* 0x000fea0003800200 */
.L_x_87:
        /* <DEDUP_REMOVED lines=15> */
.L_x_91:
[----:B------:R-:W-:Y:S05]  /*28b0*/  BSYNC.RECONVERGENT B1 ;  /* 0x0000000000017941 */ /* 0x000fea0003800200 */
.L_x_90:
        /* <DEDUP_REMOVED lines=13> */
.L_x_93:
[----:B------:R-:W-:Y:S05]  /*2990*/  BSYNC.RECONVERGENT B1 ;  /* 0x0000000000017941 */ /* 0x000fea0003800200 */
.L_x_92:
        /* <DEDUP_REMOVED lines=13> */
.L_x_95:
[----:B------:R-:W-:Y:S05]  /*2a70*/  BSYNC.RECONVERGENT B1 ;  /* 0x0000000000017941 */ /* 0x000fea0003800200 */
.L_x_94:
[----:B------:R-:W-:Y:S01]  /*2a80*/  IADD3 R32, P0, PT, R32, 0x8, RZ ;  /* 0x0000000820207810 */ /* 0x000fe20007f1e0ff */
[----:B------:R-:W-:-:S04]  /*2a90*/  FADD R25, R25, R8 ;  /* 0x0000000819197221 */ /* 0x000fc80000000000 */
[----:B------:R-:W-:Y:S01]  /*2aa0*/  IMAD.X R33, RZ, RZ, R33, P0 ;  /* 0x000000ffff217224 */ /* 0x000fe200000e0621 */
[----:B------:R-:W-:Y:S07]  /*2ab0*/  @P2 BRA `(.L_x_96) ;  /* 0xfffffff400542947 */ /* 0x000fee000383ffff */
.L_x_57:
[----:B------:R-:W-:Y:S05]  /*2ac0*/  BSYNC.RECONVERGENT B0 ;  /* 0x0000000000007941 */ /* 0x000fea0003800200 */
.L_x_56:
[----:B-----5:R-:W0:Y:S02]  /*2ad0*/  LDC.64 R2, c[0x0][0x388] ;  /* 0x0000e200ff027b82 */ /* 0x020e240000000a00 */
[----:B0-----:R-:W-:-:S05]  /*2ae0*/  IMAD.WIDE R2, R27, 0x4, R2 ;  /* 0x000000041b027825 */ /* 0x001fca00078e0202 */
[----:B------:R-:W2:Y:S04]  /*2af0*/  LDG.E R5, desc[UR6][R2.64+0x30000] ;  /* 0x0300000602057981 */ /* 0x000ea8000c1e1900 */
[----:B------:R-:W3:Y:S04]  /*2b00*/  LDG.E R0, desc[UR6][R2.64+0x40000] ;  /* 0x0400000602007981 */ /* 0x000ee8000c1e1900 */
[----:B------:R-:W4:Y:S01]  /*2b10*/  LDG.E R4, desc[UR6][R2.64+0x50000] ;  /* 0x0500000602047981 */ /* 0x000f22000c1e1900 */
[----:B--2---:R-:W-:Y:S01]  /*2b20*/  FFMA R5, R30, 0.00050000002374872565269, R5 ;  /* 0x3a03126f1e057823 */ /* 0x004fe20000000005 */
[----:B---3--:R-:W-:-:S04]  /*2b30*/  FFMA R31, R31, 0.00050000002374872565269, R0 ;  /* 0x3a03126f1f1f7823 */ /* 0x008fc80000000000 */
[----:B------:R-:W-:Y:S01]  /*2b40*/  STG.E desc[UR6][R2.64+0x30000], R5 ;  /* 0x0300000502007986 */ /* 0x000fe2000c101906 */
[----:B----4-:R-:W-:-:S03]  /*2b50*/  FFMA R25, R25, 0.00050000002374872565269, R4 ;  /* 0x3a03126f19197823 */ /* 0x010fc60000000004 */
[----:B------:R-:W-:Y:S04]  /*2b60*/  STG.E desc[UR6][R2.64+0x40000], R31 ;  /* 0x0400001f02007986 */ /* 0x000fe8000c101906 */
[----:B------:R-:W-:Y:S01]  /*2b70*/  STG.E desc[UR6][R2.64+0x50000], R25 ;  /* 0x0500001902007986 */ /* 0x000fe2000c101906 */
[----:B------:R-:W-:Y:S05]  /*2b80*/  EXIT ;  /* 0x000000000000794d */ /* 0x000fea0003800000 */
        .weak           $__internal_0_$__cuda_sm3x_div_rn_noftz_f32_slowpath
        .type           $__internal_0_$__cuda_sm3x_div_rn_noftz_f32_slowpath,@function
        .size           $__internal_0_$__cuda_sm3x_div_rn_noftz_f32_slowpath,($_Z18MoveParticles_CUDAiP12ParticleType$__internal_accurate_pow - $__internal_0_$__cuda_sm3x_div_rn_noftz_f32_slowpath)
$__internal_0_$__cuda_sm3x_div_rn_noftz_f32_slowpath:
[----:B------:R-:W-:Y:S01]  /*2b90*/  SHF.R.U32.HI R9, RZ, 0x17, R17 ;  /* 0x00000017ff097819 */ /* 0x000fe20000011611 */
[----:B------:R-:W-:Y:S01]  /*2ba0*/  BSSY.RECONVERGENT B3, `(.L_x_97) ;  /* 0x0000064000037945 */ /* 0x000fe20003800200 */
[----:B------:R-:W-:Y:S02]  /*2bb0*/  SHF.R.U32.HI R14, RZ, 0x17, R15 ;  /* 0x00000017ff0e7819 */ /* 0x000fe4000001160f */
[----:B------:R-:W-:Y:S02]  /*2bc0*/  LOP3.LUT R9, R9, 0xff, RZ, 0xc0, !PT ;  /* 0x000000ff09097812 */ /* 0x000fe400078ec0ff */
[----:B------:R-:W-:Y:S02]  /*2bd0*/  LOP3.LUT R14, R14, 0xff, RZ, 0xc0, !PT ;  /* 0x000000ff0e0e7812 */ /* 0x000fe400078ec0ff */
[----:B------:R-:W-:Y:S02]  /*2be0*/  IADD3 R8, PT, PT, R9, -0x1, RZ ;  /* 0xffffffff09087810 */ /* 0x000fe40007ffe0ff */
[----:B------:R-:W-:Y:S01]  /*2bf0*/  MOV R12, R17 ;  /* 0x00000011000c7202 */ /* 0x000fe20000000f00 */
[----:B------:R-:W-:Y:S01]  /*2c00*/  VIADD R11, R14, 0xffffffff ;  /* 0xffffffff0e0b7836 */ /* 0x000fe20000000000 */
[----:B------:R-:W-:-:S04]  /*2c10*/  ISETP.GT.U32.AND P0, PT, R8, 0xfd, PT ;  /* 0x000000fd0800780c */ /* 0x000fc80003f04070 */
[----:B------:R-:W-:-:S13]  /*2c20*/  ISETP.GT.U32.OR P0, PT, R11, 0xfd, P0 ;  /* 0x000000fd0b00780c */ /* 0x000fda0000704470 */
[----:B------:R-:W-:Y:S01]  /*2c30*/  @!P0 IMAD.MOV.U32 R16, RZ, RZ, RZ ;  /* 0x000000ffff108224 */ /* 0x000fe200078e00ff */
[----:B------:R-:W-:Y:S06]  /*2c40*/  @!P0 BRA `(.L_x_98) ;  /* 0x00000000005c8947 */ /* 0x000fec0003800000 */
[----:B------:R-:W-:Y:S02]  /*2c50*/  FSETP.GTU.FTZ.AND P0, PT, |R15|, +INF , PT ;  /* 0x7f8000000f00780b */ /* 0x000fe40003f1c200 */
[----:B------:R-:W-:-:S04]  /*2c60*/  FSETP.GTU.FTZ.AND P1, PT, |R17|, +INF , PT ;  /* 0x7f8000001100780b */ /* 0x000fc80003f3c200 */
[----:B------:R-:W-:-:S13]  /*2c70*/  PLOP3.LUT P0, PT, P0, P1, PT, 0xf8, 0x8f ;  /* 0x00000000008f781c */ /* 0x000fda0000703f70 */
[----:B------:R-:W-:Y:S05]  /*2c80*/  @P0 BRA `(.L_x_99) ;  /* 0x0000000400500947 */ /* 0x000fea0003800000 */
[----:B------:R-:W-:-:S13]  /*2c90*/  LOP3.LUT P0, RZ, R12, 0x7fffffff, R15, 0xc8, !PT ;  /* 0x7fffffff0cff7812 */ /* 0x000fda000780c80f */
[----:B------:R-:W-:Y:S05]  /*2ca0*/  @!P0 BRA `(.L_x_100) ;  /* 0x0000000400408947 */ /* 0x000fea0003800000 */
[----:B------:R-:W-:Y:S02]  /*2cb0*/  FSETP.NEU.FTZ.AND P3, PT, |R15|, +INF , PT ;  /* 0x7f8000000f00780b */ /* 0x000fe40003f7d200 */
[----:B------:R-:W-:Y:S02]  /*2cc0*/  FSETP.NEU.FTZ.AND P1, PT, |R17|, +INF , PT ;  /* 0x7f8000001100780b */ /* 0x000fe40003f3d200 */
[----:B------:R-:W-:-:S11]  /*2cd0*/  FSETP.NEU.FTZ.AND P0, PT, |R15|, +INF , PT ;  /* 0x7f8000000f00780b */ /* 0x000fd60003f1d200 */
[----:B------:R-:W-:Y:S05]  /*2ce0*/  @!P1 BRA !P3, `(.L_x_100) ;  /* 0x0000000400309947 */ /* 0x000fea0005800000 */
[----:B------:R-:W-:-:S04]  /*2cf0*/  LOP3.LUT P3, RZ, R15, 0x7fffffff, RZ, 0xc0, !PT ;  /* 0x7fffffff0fff7812 */ /* 0x000fc8000786c0ff */
[----:B------:R-:W-:-:S13]  /*2d00*/  PLOP3.LUT P1, PT, P1, P3, PT, 0x2f, 0xf2 ;  /* 0x0000000000f2781c */ /* 0x000fda0000f26577 */
[----:B------:R-:W-:Y:S05]  /*2d10*/  @P1 BRA `(.L_x_101) ;  /* 0x00000004001c1947 */ /* 0x000fea0003800000 */
[----:B------:R-:W-:-:S04]  /*2d20*/  LOP3.LUT P1, RZ, R12, 0x7fffffff, RZ, 0xc0, !PT ;  /* 0x7fffffff0cff7812 */ /* 0x000fc8000782c0ff */
[----:B------:R-:W-:-:S13]  /*2d30*/  PLOP3.LUT P0, PT, P0, P1, PT, 0x2f, 0xf2 ;  /* 0x0000000000f2781c */ /* 0x000fda0000702577 */
[----:B------:R-:W-:Y:S05]  /*2d40*/  @P0 BRA `(.L_x_102) ;  /* 0x0000000400040947 */ /* 0x000fea0003800000 */
[----:B------:R-:W-:Y:S02]  /*2d50*/  ISETP.GE.AND P0, PT, R11, RZ, PT ;  /* 0x000000ff0b00720c */ /* 0x000fe40003f06270 */
[----:B------:R-:W-:-:S11]  /*2d60*/  ISETP.GE.AND P1, PT, R8, RZ, PT ;  /* 0x000000ff0800720c */ /* 0x000fd60003f26270 */
[----:B------:R-:W-:Y:S01]  /*2d70*/  @P0 MOV R16, RZ ;  /* 0x000000ff00100202 */ /* 0x000fe20000000f00 */
[----:B------:R-:W-:Y:S02]  /*2d80*/  @!P0 IMAD.MOV.U32 R16, RZ, RZ, -0x40 ;  /* 0xffffffc0ff108424 */ /* 0x000fe400078e00ff */
[----:B------:R-:W-:Y:S01]  /*2d90*/  @!P0 FFMA R15, R15, 1.84467440737095516160e+19, RZ ;  /* 0x5f8000000f0f8823 */ /* 0x000fe200000000ff */
[----:B------:R-:W-:Y:S02]  /*2da0*/  @!P1 FFMA R12, R17, 1.84467440737095516160e+19, RZ ;  /* 0x5f800000110c9823 */ /* 0x000fe400000000ff */
[----:B------:R-:W-:-:S07]  /*2db0*/  @!P1 IADD3 R16, PT, PT, R16, 0x40, RZ ;  /* 0x0000004010109810 */ /* 0x000fce0007ffe0ff */
.L_x_98:
[----:B------:R-:W-:Y:S01]  /*2dc0*/  LEA R11, R9, 0xc0800000, 0x17 ;  /* 0xc0800000090b7811 */ /* 0x000fe200078eb8ff */
[----:B------:R-:W-:Y:S01]  /*2dd0*/  BSSY.RECONVERGENT B4, `(.L_x_103) ;  /* 0x0000036000047945 */ /* 0x000fe20003800200 */
[----:B------:R-:W-:-:S03]  /*2de0*/  IADD3 R14, PT, PT, R14, -0x7f, RZ ;  /* 0xffffff810e0e7810 */ /* 0x000fc60007ffe0ff */
[----:B------:R-:W-:Y:S02]  /*2df0*/  IMAD.IADD R18, R12, 0x1, -R11 ;  /* 0x000000010c127824 */ /* 0x000fe400078e0a0b */
[----:B------:R-:W-:Y:S02]  /*2e00*/  IMAD R15, R14, -0x800000, R15 ;  /* 0xff8000000e0f7824 */ /* 0x000fe400078e020f */
[----:B------:R-:W0:Y:S01]  /*2e10*/  MUFU.RCP R11, R18 ;  /* 0x00000012000b7308 */ /* 0x000e220000001000 */
[----:B------:R-:W-:-:S04]  /*2e20*/  FADD.FTZ R12, -R18, -RZ ;  /* 0x800000ff120c7221 */ /* 0x000fc80000010100 */
[----:B0-----:R-:W-:-:S04]  /*2e30*/  FFMA R8, R11, R12, 1 ;  /* 0x3f8000000b087423 */ /* 0x001fc8000000000c */
[----:B------:R-:W-:-:S04]  /*2e40*/  FFMA R8, R11, R8, R11 ;  /* 0x000000080b087223 */ /* 0x000fc8000000000b */
[----:B------:R-:W-:-:S04]  /*2e50*/  FFMA R13, R15, R8, RZ ;  /* 0x000000080f0d7223 */ /* 0x000fc800000000ff */
[----:B------:R-:W-:-:S04]  /*2e60*/  FFMA R11, R12, R13, R15 ;  /* 0x0000000d0c0b7223 */ /* 0x000fc8000000000f */
[----:B------:R-:W-:-:S04]  /*2e70*/  FFMA R11, R8, R11, R13 ;  /* 0x0000000b080b7223 */ /* 0x000fc8000000000d */
[----:B------:R-:W-:Y:S01]  /*2e80*/  FFMA R12, R12, R11, R15 ;  /* 0x0000000b0c0c7223 */ /* 0x000fe2000000000f */
[----:B------:R-:W-:-:S03]  /*2e90*/  IADD3 R15, PT, PT, R14, 0x7f, -R9 ;  /* 0x0000007f0e0f7810 */ /* 0x000fc60007ffe809 */
[----:B------:R-:W-:Y:S02]  /*2ea0*/  FFMA R13, R8, R12, R11 ;  /* 0x0000000c080d7223 */ /* 0x000fe4000000000b */
[----:B------:R-:W-:-:S03]  /*2eb0*/  IMAD.IADD R16, R15, 0x1, R16 ;  /* 0x000000010f107824 */ /* 0x000fc600078e0210 */
[----:B------:R-:W-:-:S04]  /*2ec0*/  SHF.R.U32.HI R9, RZ, 0x17, R13 ;  /* 0x00000017ff097819 */ /* 0x000fc8000001160d */
[----:B------:R-:W-:-:S04]  /*2ed0*/  LOP3.LUT R9, R9, 0xff, RZ, 0xc0, !PT ;  /* 0x000000ff09097812 */ /* 0x000fc800078ec0ff */
[----:B------:R-:W-:-:S05]  /*2ee0*/  IADD3 R9, PT, PT, R9, R16, RZ ;  /* 0x0000001009097210 */ /* 0x000fca0007ffe0ff */
[----:B------:R-:W-:-:S05]  /*2ef0*/  VIADD R14, R9, 0xffffffff ;  /* 0xffffffff090e7836 */ /* 0x000fca0000000000 */
[----:B------:R-:W-:-:S13]  /*2f00*/  ISETP.GE.U32.AND P0, PT, R14, 0xfe, PT ;  /* 0x000000fe0e00780c */ /* 0x000fda0003f06070 */
[----:B------:R-:W-:Y:S05]  /*2f10*/  @!P0 BRA `(.L_x_104) ;  /* 0x0000000000808947 */ /* 0x000fea0003800000 */
[----:B------:R-:W-:-:S13]  /*2f20*/  ISETP.GT.AND P0, PT, R9, 0xfe, PT ;  /* 0x000000fe0900780c */ /* 0x000fda0003f04270 */
[----:B------:R-:W-:Y:S05]  /*2f30*/  @P0 BRA `(.L_x_105) ;  /* 0x00000000006c0947 */ /* 0x000fea0003800000 */
[----:B------:R-:W-:-:S13]  /*2f40*/  ISETP.GE.AND P0, PT, R9, 0x1, PT ;  /* 0x000000010900780c */ /* 0x000fda0003f06270 */
[----:B------:R-:W-:Y:S05]  /*2f50*/  @P0 BRA `(.L_x_106) ;  /* 0x0000000000740947 */ /* 0x000fea0003800000 */
[----:B------:R-:W-:Y:S02]  /*2f60*/  ISETP.GE.AND P0, PT, R9, -0x18, PT ;  /* 0xffffffe80900780c */ /* 0x000fe40003f06270 */
[----:B------:R-:W-:-:S11]  /*2f70*/  LOP3.LUT R13, R13, 0x80000000, RZ, 0xc0, !PT ;  /* 0x800000000d0d7812 */ /* 0x000fd600078ec0ff */
[----:B------:R-:W-:Y:S05]  /*2f80*/  @!P0 BRA `(.L_x_106) ;  /* 0x0000000000688947 */ /* 0x000fea0003800000 */
[CCC-:B------:R-:W-:Y:S01]  /*2f90*/  FFMA.RZ R14, R8.reuse, R12.reuse, R11.reuse ;  /* 0x0000000c080e7223 */ /* 0x1c0fe2000000c00b */
[CCC-:B------:R-:W-:Y:S01]  /*2fa0*/  FFMA.RP R15, R8.reuse, R12.reuse, R11.reuse ;  /* 0x0000000c080f7223 */ /* 0x1c0fe2000000800b */
[----:B------:R-:W-:Y:S01]  /*2fb0*/  FFMA.RM R12, R8, R12, R11 ;  /* 0x0000000c080c7223 */ /* 0x000fe2000000400b */
[C---:B------:R-:W-:Y:S02]  /*2fc0*/  IADD3 R8, PT, PT, R9.reuse, 0x20, RZ ;  /* 0x0000002009087810 */ /* 0x040fe40007ffe0ff */
[----:B------:R-:W-:Y:S02]  /*2fd0*/  LOP3.LUT R14, R14, 0x7fffff, RZ, 0xc0, !PT ;  /* 0x007fffff0e0e7812 */ /* 0x000fe400078ec0ff */
[C---:B------:R-:W-:Y:S02]  /*2fe0*/  ISETP.NE.AND P3, PT, R9.reuse, RZ, PT ;  /* 0x000000ff0900720c */ /* 0x040fe40003f65270 */
[----:B------:R-:W-:Y:S02]  /*2ff0*/  LOP3.LUT R11, R14, 0x800000, RZ, 0xfc, !PT ;  /* 0x008000000e0b7812 */ /* 0x000fe400078efcff */
[----:B------:R-:W-:Y:S01]  /*3000*/  ISETP.NE.AND P1, PT, R9, RZ, PT ;  /* 0x000000ff0900720c */ /* 0x000fe20003f25270 */
[----:B------:R-:W-:Y:S01]  /*3010*/  IMAD.MOV R9, RZ, RZ, -R9 ;  /* 0x000000ffff097224 */ /* 0x000fe200078e0a09 */
[----:B------:R-:W-:-:S02]  /*3020*/  SHF.L.U32 R8, R11, R8, RZ ;  /* 0x000000080b087219 */ /* 0x000fc400000006ff */
[----:B------:R-:W-:Y:S02]  /*3030*/  FSETP.NEU.FTZ.AND P0, PT, R15, R12, PT ;  /* 0x0000000c0f00720b */ /* 0x000fe40003f1d000 */
[----:B------:R-:W-:Y:S02]  /*3040*/  SEL R12, R9, RZ, P3 ;  /* 0x000000ff090c7207 */ /* 0x000fe40001800000 */
[----:B------:R-:W-:Y:S02]  /*3050*/  ISETP.NE.AND P1, PT, R8, RZ, P1 ;  /* 0x000000ff0800720c */ /* 0x000fe40000f25270 */
[----:B------:R-:W-:Y:S02]  /*3060*/  SHF.R.U32.HI R11, RZ, R12, R11 ;  /* 0x0000000cff0b7219 */ /* 0x000fe4000001160b */
[----:B------:R-:W-:Y:S02]  /*3070*/  PLOP3.LUT P0, PT, P0, P1, PT, 0xf8, 0x8f ;  /* 0x00000000008f781c */ /* 0x000fe40000703f70 */
[----:B------:R-:W-:-:S02]  /*3080*/  SHF.R.U32.HI R9, RZ, 0x1, R11 ;  /* 0x00000001ff097819 */ /* 0x000fc4000001160b */
[----:B------:R-:W-:-:S04]  /*3090*/  SEL R8, RZ, 0x1, !P0 ;  /* 0x00000001ff087807 */ /* 0x000fc80004000000 */
[----:B------:R-:W-:-:S04]  /*30a0*/  LOP3.LUT R8, R8, 0x1, R9, 0xf8, !PT ;  /* 0x0000000108087812 */ /* 0x000fc800078ef809 */
[----:B------:R-:W-:-:S04]  /*30b0*/  LOP3.LUT R8, R8, R11, RZ, 0xc0, !PT ;  /* 0x0000000b08087212 */ /* 0x000fc800078ec0ff */
[----:B------:R-:W-:-:S04]  /*30c0*/  IADD3 R8, PT, PT, R9, R8, RZ ;  /* 0x0000000809087210 */ /* 0x000fc80007ffe0ff */
[----:B------:R-:W-:Y:S01]  /*30d0*/  LOP3.LUT R13, R8, R13, RZ, 0xfc, !PT ;  /* 0x0000000d080d7212 */ /* 0x000fe200078efcff */
[----:B------:R-:W-:Y:S06]  /*30e0*/  BRA `(.L_x_106) ;  /* 0x0000000000107947 */ /* 0x000fec0003800000 */
.L_x_105:
[----:B------:R-:W-:-:S04]  /*30f0*/  LOP3.LUT R13, R13, 0x80000000, RZ, 0xc0, !PT ;  /* 0x800000000d0d7812 */ /* 0x000fc800078ec0ff */
[----:B------:R-:W-:Y:S01]  /*3100*/  LOP3.LUT R13, R13, 0x7f800000, RZ, 0xfc, !PT ;  /* 0x7f8000000d0d7812 */ /* 0x000fe200078efcff */
[----:B------:R-:W-:Y:S06]  /*3110*/  BRA `(.L_x_106) ;  /* 0x0000000000047947 */ /* 0x000fec0003800000 */
.L_x_104:
[----:B------:R-:W-:-:S07]  /*3120*/  IMAD R13, R16, 0x800000, R13 ;  /* 0x00800000100d7824 */ /* 0x000fce00078e020d */
.L_x_106:
[----:B------:R-:W-:Y:S05]  /*3130*/  BSYNC.RECONVERGENT B4 ;  /* 0x0000000000047941 */ /* 0x000fea0003800200 */
.L_x_103:
[----:B------:R-:W-:Y:S01]  /*3140*/  MOV R8, R13 ;  /* 0x0000000d00087202 */ /* 0x000fe20000000f00 */
[----:B------:R-:W-:Y:S06]  /*3150*/  BRA `(.L_x_107) ;  /* 0x0000000000207947 */ /* 0x000fec0003800000 */
.L_x_102:
[----:B------:R-:W-:-:S04]  /*3160*/  LOP3.LUT R12, R12, 0x80000000, R15, 0x48, !PT ;  /* 0x800000000c0c7812 */ /* 0x000fc800078e480f */
[----:B------:R-:W-:Y:S01]  /*3170*/  LOP3.LUT R8, R12, 0x7f800000, RZ, 0xfc, !PT ;  /* 0x7f8000000c087812 */ /* 0x000fe200078efcff */
[----:B------:R-:W-:Y:S06]  /*3180*/  BRA `(.L_x_107) ;  /* 0x0000000000147947 */ /* 0x000fec0003800000 */
.L_x_101:
[----:B------:R-:W-:Y:S01]  /*3190*/  LOP3.LUT R8, R12, 0x80000000, R15, 0x48, !PT ;  /* 0x800000000c087812 */ /* 0x000fe200078e480f */
[----:B------:R-:W-:Y:S06]  /*31a0*/  BRA `(.L_x_107) ;  /* 0x00000000000c7947 */ /* 0x000fec0003800000 */
.L_x_100:
[----:B------:R-:W0:Y:S01]  /*31b0*/  MUFU.RSQ R8, -QNAN ;  /* 0xffc0000000087908 */ /* 0x000e220000001400 */
[----:B------:R-:W-:Y:S05]  /*31c0*/  BRA `(.L_x_107) ;  /* 0x0000000000047947 */ /* 0x000fea0003800000 */
.L_x_99:
[----:B------:R-:W-:-:S07]  /*31d0*/  FADD.FTZ R8, R15, R17 ;  /* 0x000000110f087221 */ /* 0x000fce0000010000 */
.L_x_107:
[----:B------:R-:W-:Y:S05]  /*31e0*/  BSYNC.RECONVERGENT B3 ;  /* 0x0000000000037941 */ /* 0x000fea0003800200 */
.L_x_97:
[----:B------:R-:W-:-:S04]  /*31f0*/  IMAD.MOV.U32 R11, RZ, RZ, 0x0 ;  /* 0x00000000ff0b7424 */ /* 0x000fc800078e00ff */
[----:B0-----:R-:W-:Y:S05]  /*3200*/  RET.REL.NODEC R10 `(_Z18MoveParticles_CUDAiP12ParticleType) ;  /* 0xffffffcc0a7c7950 */ /* 0x001fea0003c3ffff */
        .type           $_Z18MoveParticles_CUDAiP12ParticleType$__internal_accurate_pow,@function
        .size           $_Z18MoveParticles_CUDAiP12ParticleType$__internal_accurate_pow,(.L_x_111 - $_Z18MoveParticles_CUDAiP12ParticleType$__internal_accurate_pow)
$_Z18MoveParticles_CUDAiP12ParticleType$__internal_accurate_pow:
[----:B------:R-:W-:Y:S01]  /*3210*/  ISETP.GT.U32.AND P0, PT, R29, 0xfffff, PT ;  /* 0x000fffff1d00780c */ /* 0x000fe20003f04070 */
[----:B------:R-:W-:Y:S01]  /*3220*/  HFMA2 R13, -RZ, RZ, 1.703125, -23840 ;  /* 0x3ed0f5d2ff0d7431 */ /* 0x000fe200000001ff */
[----:B------:R-:W-:Y:S01]  /*3230*/  MOV R9, R29 ;  /* 0x0000001d00097202 */ /* 0x000fe20000000f00 */
[----:B------:R-:W-:Y:S01]  /*3240*/  UMOV UR4, 0x7d2cafe2 ;  /* 0x7d2cafe200047882 */ /* 0x000fe20000000000 */
[----:B------:R-:W-:Y:S01]  /*3250*/  MOV R12, 0x41ad3b5a ;  /* 0x41ad3b5a000c7802 */ /* 0x000fe20000000f00 */
[----:B------:R-:W-:Y:S01]  /*3260*/  UMOV UR5, 0x3eb0f5ff ;  /* 0x3eb0f5ff00057882 */ /* 0x000fe20000000000 */
[----:B------:R-:W-:Y:S01]  /*3270*/  SHF.R.U32.HI R29, RZ, 0x14, R29 ;  /* 0x00000014ff1d7819 */ /* 0x000fe2000001161d */
[----:B------:R-:W-:Y:S01]  /*3280*/  UMOV UR10, 0x3b39803f ;  /* 0x3b39803f000a7882 */ /* 0x000fe20000000000 */
[----:B------:R-:W-:-:S05]  /*3290*/  UMOV UR11, 0x3c7abc9e ;  /* 0x3c7abc9e000b7882 */ /* 0x000fca0000000000 */
[----:B------:R-:W-:-:S10]  /*32a0*/  @!P0 DMUL R18, R8, 1.80143985094819840000e+16 ;  /* 0x4350000008128828 */ /* 0x000fd40000000000 */
[----:B------:R-:W-:Y:S01]  /*32b0*/  @!P0 IMAD.MOV.U32 R9, RZ, RZ, R19 ;  /* 0x000000ffff098224 */ /* 0x000fe200078e0013 */
[----:B------:R-:W-:Y:S02]  /*32c0*/  @!P0 MOV R8, R18 ;  /* 0x0000001200088202 */ /* 0x000fe40000000f00 */
[----:B------:R-:W-:Y:S02]  /*32d0*/  @!P0 LEA.HI R29, R19, 0xffffffca, RZ, 0xc ;  /* 0xffffffca131d8811 */ /* 0x000fe400078f60ff */
[----:B------:R-:W-:Y:S01]  /*32e0*/  LOP3.LUT R9, R9, 0x800fffff, RZ, 0xc0, !PT ;  /* 0x800fffff09097812 */ /* 0x000fe200078ec0ff */
[----:B------:R-:W-:-:S03]  /*32f0*/  IMAD.MOV.U32 R10, RZ, RZ, R8 ;  /* 0x000000ffff0a7224 */ /* 0x000fc600078e0008 */
[----:B------:R-:W-:-:S04]  /*3300*/  LOP3.LUT R9, R9, 0x3ff00000, RZ, 0xfc, !PT ;  /* 0x3ff0000009097812 */ /* 0x000fc800078efcff */
[----:B------:R-:W-:Y:S02]  /*3310*/  ISETP.GE.U32.AND P1, PT, R9, 0x3ff6a09f, PT ;  /* 0x3ff6a09f0900780c */ /* 0x000fe40003f26070 */
[----:B------:R-:W-:-:S11]  /*3320*/  MOV R11, R9 ;  /* 0x00000009000b7202 */ /* 0x000fd60000000f00 */
[----:B------:R-:W-:-:S05]  /*3330*/  @P1 VIADD R8, R11, 0xfff00000 ;  /* 0xfff000000b081836 */ /* 0x000fca0000000000 */
[----:B------:R-:W-:Y:S01]  /*3340*/  @P1 MOV R11, R8 ;  /* 0x00000008000b1202 */ /* 0x000fe20000000f00 */
[----:B------:R-:W-:-:S05]  /*3350*/  IMAD.MOV.U32 R8, RZ, RZ, RZ ;  /* 0x000000ffff087224 */ /* 0x000fca00078e00ff */
[C---:B------:R-:W-:Y:S02]  /*3360*/  DADD R16, R10.reuse, 1 ;  /* 0x3ff000000a107429 */ /* 0x040fe40000000000 */
[----:B------:R-:W-:-:S04]  /*3370*/  DADD R10, R10, -1 ;  /* 0xbff000000a0a7429 */ /* 0x000fc80000000000 */
[----:B------:R-:W0:Y:S02]  /*3380*/  MUFU.RCP64H R9, R17 ;  /* 0x0000001100097308 */ /* 0x000e240000001800 */
[----:B0-----:R-:W-:-:S08]  /*3390*/  DFMA R14, -R16, R8, 1 ;  /* 0x3ff00000100e742b */ /* 0x001fd00000000108 */
[----:B------:R-:W-:-:S08]  /*33a0*/  DFMA R14, R14, R14, R14 ;  /* 0x0000000e0e0e722b */ /* 0x000fd0000000000e */
[----:B------:R-:W-:-:S08]  /*33b0*/  DFMA R14, R8, R14, R8 ;  /* 0x0000000e080e722b */ /* 0x000fd00000000008 */
[----:B------:R-:W-:-:S08]  /*33c0*/  DMUL R8, R10, R14 ;  /* 0x0000000e0a087228 */ /* 0x000fd00000000000 */
[----:B------:R-:W-:-:S08]  /*33d0*/  DFMA R8, R10, R14, R8 ;  /* 0x0000000e0a08722b */ /* 0x000fd00000000008 */
[----:B------:R-:W-:-:S08]  /*33e0*/  DMUL R20, R8, R8 ;  /* 0x0000000808147228 */ /* 0x000fd00000000000 */
[----:B------:R-:W-:Y:S01]  /*33f0*/  DFMA R12, R20, UR4, R12 ;  /* 0x00000004140c7c2b */ /* 0x000fe2000800000c */
[----:B------:R-:W-:Y:S01]  /*3400*/  UMOV UR4, 0x75488a3f ;  /* 0x75488a3f00047882 */ /* 0x000fe20000000000 */
[----:B------:R-:W-:-:S06]  /*3410*/  UMOV UR5, 0x3ef3b20a ;  /* 0x3ef3b20a00057882 */ /* 0x000fcc0000000000 */
[----:B------:R-:W-:Y:S01]  /*3420*/  DFMA R16, R20, R12, UR4 ;  /* 0x0000000414107e2b */ /* 0x000fe2000800000c */
[----:B------:R-:W-:Y:S01]  /*3430*/  UMOV UR4, 0xe4faecd5 ;  /* 0xe4faecd500047882 */ /* 0x000fe20000000000 */
[----:B------:R-:W-:Y:S01]  /*3440*/  UMOV UR5, 0x3f1745cd ;  /* 0x3f1745cd00057882 */ /* 0x000fe20000000000 */
[----:B------:R-:W-:-:S05]  /*3450*/  DADD R12, R10, -R8 ;  /* 0x000000000a0c7229 */ /* 0x000fca0000000808 */
[----:B------:R-:W-:Y:S01]  /*3460*/  DFMA R16, R20, R16, UR4 ;  /* 0x0000000414107e2b */ /* 0x000fe20008000010 */
[----:B------:R-:W-:Y:S01]  /*3470*/  UMOV UR4, 0x258a578b ;  /* 0x258a578b00047882 */ /* 0x000fe20000000000 */
[----:B------:R-:W-:Y:S01]  /*3480*/  UMOV UR5, 0x3f3c71c7 ;  /* 0x3f3c71c700057882 */ /* 0x000fe20000000000 */
[----:B------:R-:W-:-:S05]  /*3490*/  DADD R12, R12, R12 ;  /* 0x000000000c0c7229 */ /* 0x000fca000000000c */
[----:B------:R-:W-:Y:S01]  /*34a0*/  DFMA R16, R20, R16, UR4 ;  /* 0x0000000414107e2b */ /* 0x000fe20008000010 */
[----:B------:R-:W-:Y:S01]  /*34b0*/  UMOV UR4, 0x9242b910 ;  /* 0x9242b91000047882 */ /* 0x000fe20000000000 */
[----:B------:R-:W-:Y:S01]  /*34c0*/  UMOV UR5, 0x3f624924 ;  /* 0x3f62492400057882 */ /* 0x000fe20000000000 */
[----:B------:R-:W-:-:S05]  /*34d0*/  DFMA R12, R10, -R8, R12 ;  /* 0x800000080a0c722b */ /* 0x000fca000000000c */
[----:B------:R-:W-:Y:S01]  /*34e0*/  DFMA R16, R20, R16, UR4 ;  /* 0x0000000414107e2b */ /* 0x000fe20008000010 */
[----:B------:R-:W-:Y:S01]  /*34f0*/  UMOV UR4, 0x99999dfb ;  /* 0x99999dfb00047882 */ /* 0x000fe20000000000 */
[----:B------:R-:W-:Y:S01]  /*3500*/  UMOV UR5, 0x3f899999 ;  /* 0x3f89999900057882 */ /* 0x000fe20000000000 */
[----:B------:R-:W-:-:S05]  /*3510*/  DMUL R12, R14, R12 ;  /* 0x0000000c0e0c7228 */ /* 0x000fca0000000000 */
[----:B------:R-:W-:Y:S01]  /*3520*/  DFMA R16, R20, R16, UR4 ;  /* 0x0000000414107e2b */ /* 0x000fe20008000010 */
[----:B------:R-:W-:Y:S01]  /*3530*/  UMOV UR4, 0x55555555 ;  /* 0x5555555500047882 */ /* 0x000fe20000000000 */
[----:B------:R-:W-:-:S03]  /*3540*/  UMOV UR5, 0x3fb55555 ;  /* 0x3fb5555500057882 */ /* 0x000fc60000000000 */
[----:B------:R-:W-:Y:S01]  /*3550*/  VIADD R19, R13, 0x100000 ;  /* 0x001000000d137836 */ /* 0x000fe20000000000 */
[----:B------:R-:W-:Y:S02]  /*3560*/  MOV R18, R12 ;  /* 0x0000000c00127202 */ /* 0x000fe40000000f00 */
[----:B------:R-:W-:-:S08]  /*3570*/  DFMA R10, R20, R16, UR4 ;  /* 0x00000004140a7e2b */ /* 0x000fd00008000010 */
[----:B------:R-:W-:Y:S01]  /*3580*/  DADD R14, -R10, UR4 ;  /* 0x000000040a0e7e29 */ /* 0x000fe20008000100 */
[----:B------:R-:W-:Y:S01]  /*3590*/  UMOV UR4, 0xb9e7b0 ;  /* 0x00b9e7b000047882 */ /* 0x000fe20000000000 */
[----:B------:R-:W-:-:S06]  /*35a0*/  UMOV UR5, 0x3c46a4cb ;  /* 0x3c46a4cb00057882 */ /* 0x000fcc0000000000 */
[----:B------:R-:W-:Y:S02]  /*35b0*/  DFMA R14, R20, R16, R14 ;  /* 0x00000010140e722b */ /* 0x000fe4000000000e */
[----:B------:R-:W-:-:S06]  /*35c0*/  DMUL R16, R8, R8 ;  /* 0x0000000808107228 */ /* 0x000fcc0000000000 */
[----:B------:R-:W-:Y:S01]  /*35d0*/  DADD R14, R14, -UR4 ;  /* 0x800000040e0e7e29 */ /* 0x000fe20008000000 */
[----:B------:R-:W-:Y:S01]  /*35e0*/  UMOV UR4, 0x80000000 ;  /* 0x8000000000047882 */ /* 0x000fe20000000000 */
[----:B------:R-:W-:Y:S01]  /*35f0*/  DFMA R20, R8, R8, -R16 ;  /* 0x000000080814722b */ /* 0x000fe20000000810 */
[----:B------:R-:W-:-:S07]  /*3600*/  UMOV UR5, 0x43300000 ;  /* 0x4330000000057882 */ /* 0x000fce0000000000 */
[C---:B------:R-:W-:Y:S02]  /*3610*/  DFMA R18, R8.reuse, R18, R20 ;  /* 0x000000120812722b */ /* 0x040fe40000000014 */
[----:B------:R-:W-:-:S08]  /*3620*/  DMUL R20, R8, R16 ;  /* 0x0000001008147228 */ /* 0x000fd00000000000 */
[----:B------:R-:W-:-:S08]  /*3630*/  DFMA R22, R8, R16, -R20 ;  /* 0x000000100816722b */ /* 0x000fd00000000814 */
[----:B------:R-:W-:Y:S02]  /*3640*/  DFMA R22, R12, R16, R22 ;  /* 0x000000100c16722b */ /* 0x000fe40000000016 */
[----:B------:R-:W-:-:S06]  /*3650*/  DADD R16, R10, R14 ;  /* 0x000000000a107229 */ /* 0x000fcc000000000e */
[----:B------:R-:W-:Y:S02]  /*3660*/  DFMA R18, R8, R18, R22 ;  /* 0x000000120812722b */ /* 0x000fe40000000016 */
[----:B------:R-:W-:-:S08]  /*3670*/  DADD R22, R10, -R16 ;  /* 0x000000000a167229 */ /* 0x000fd00000000810 */
[----:B------:R-:W-:Y:S02]  /*3680*/  DADD R22, R14, R22 ;  /* 0x000000000e167229 */ /* 0x000fe40000000016 */
[----:B------:R-:W-:-:S08]  /*3690*/  DMUL R14, R16, R20 ;  /* 0x00000014100e7228 */ /* 0x000fd00000000000 */
[----:B------:R-:W-:-:S08]  /*36a0*/  DFMA R10, R16, R20, -R14 ;  /* 0x00000014100a722b */ /* 0x000fd0000000080e */
[----:B------:R-:W-:-:S08]  /*36b0*/  DFMA R10, R16, R18, R10 ;  /* 0x00000012100a722b */ /* 0x000fd0000000000a */
[----:B------:R-:W-:-:S08]  /*36c0*/  DFMA R22, R22, R20, R10 ;  /* 0x000000141616722b */ /* 0x000fd0000000000a */
[----:B------:R-:W-:-:S08]  /*36d0*/  DADD R16, R14, R22 ;  /* 0x000000000e107229 */ /* 0x000fd00000000016 */
[--C-:B------:R-:W-:Y:S02]  /*36e0*/  DADD R10, R8, R16.reuse ;  /* 0x00000000080a7229 */ /* 0x100fe40000000010 */
[----:B------:R-:W-:-:S06]  /*36f0*/  DADD R14, R14, -R16 ;  /* 0x000000000e0e7229 */ /* 0x000fcc0000000810 */
[----:B------:R-:W-:Y:S02]  /*3700*/  DADD R8, R8, -R10 ;  /* 0x0000000008087229 */ /* 0x000fe4000000080a */
[----:B------:R-:W-:-:S06]  /*3710*/  DADD R14, R22, R14 ;  /* 0x00000000160e7229 */ /* 0x000fcc000000000e */
[----:B------:R-:W-:-:S08]  /*3720*/  DADD R8, R16, R8 ;  /* 0x0000000010087229 */ /* 0x000fd00000000008 */
[----:B------:R-:W-:Y:S01]  /*3730*/  DADD R14, R14, R8 ;  /* 0x000000000e0e7229 */ /* 0x000fe20000000008 */
[C---:B------:R-:W-:Y:S01]  /*3740*/  IADD3 R8, PT, PT, R29.reuse, -0x3ff, RZ ;  /* 0xfffffc011d087810 */ /* 0x040fe20007ffe0ff */
[----:B------:R-:W-:Y:S02]  /*3750*/  @P1 VIADD R8, R29, 0xfffffc02 ;  /* 0xfffffc021d081836 */ /* 0x000fe40000000000 */
[----:B------:R-:W-:-:S04]  /*3760*/  HFMA2 R9, -RZ, RZ, 3.59375, 0 ;  /* 0x43300000ff097431 */ /* 0x000fc800000001ff */
[----:B------:R-:W-:Y:S01]  /*3770*/  DADD R12, R12, R14 ;  /* 0x000000000c0c7229 */ /* 0x000fe2000000000e */
[----:B------:R-:W-:-:S06]  /*3780*/  LOP3.LUT R8, R8, 0x80000000, RZ, 0x3c, !PT ;  /* 0x8000000008087812 */ /* 0x000fcc00078e3cff */
[----:B------:R-:W-:Y:S01]  /*3790*/  DADD R14, R8, -UR4 ;  /* 0x80000004080e7e29 */ /* 0x000fe20008000000 */
[----:B------:R-:W-:Y:S01]  /*37a0*/  UMOV UR4, 0xfefa39ef ;  /* 0xfefa39ef00047882 */ /* 0x000fe20000000000 */
[----:B------:R-:W-:Y:S01]  /*37b0*/  DADD R16, R10, R12 ;  /* 0x000000000a107229 */ /* 0x000fe2000000000c */
[----:B------:R-:W-:-:S07]  /*37c0*/  UMOV UR5, 0x3fe62e42 ;  /* 0x3fe62e4200057882 */ /* 0x000fce0000000000 */
[--C-:B------:R-:W-:Y:S02]  /*37d0*/  DFMA R8, R14, UR4, R16.reuse ;  /* 0x000000040e087c2b */ /* 0x100fe40008000010 */
[----:B------:R-:W-:-:S06]  /*37e0*/  DADD R18, R10, -R16 ;  /* 0x000000000a127229 */ /* 0x000fcc0000000810 */
[----:B------:R-:W-:Y:S02]  /*37f0*/  DFMA R10, R14, -UR4, R8 ;  /* 0x800000040e0a7c2b */ /* 0x000fe40008000008 */
[----:B------:R-:W-:-:S06]  /*3800*/  DADD R18, R12, R18 ;  /* 0x000000000c127229 */ /* 0x000fcc0000000012 */
[----:B------:R-:W-:-:S08]  /*3810*/  DADD R10, -R16, R10 ;  /* 0x00000000100a7229 */ /* 0x000fd0000000010a */
[----:B------:R-:W-:-:S08]  /*3820*/  DADD R10, R18, -R10 ;  /* 0x00000000120a7229 */ /* 0x000fd0000000080a */
[----:B------:R-:W-:-:S08]  /*3830*/  DFMA R12, R14, UR10, R10 ;  /* 0x0000000a0e0c7c2b */ /* 0x000fd0000800000a */
[----:B------:R-:W-:-:S08]  /*3840*/  DADD R10, R8, R12 ;  /* 0x00000000080a7229 */ /* 0x000fd0000000000c */
[----:B------:R-:W-:Y:S02]  /*3850*/  DADD R8, R8, -R10 ;  /* 0x0000000008087229 */ /* 0x000fe4000000080a */
[----:B------:R-:W-:-:S06]  /*3860*/  DMUL R14, R10, 1.5 ;  /* 0x3ff800000a0e7828 */ /* 0x000fcc0000000000 */
[----:B------:R-:W-:Y:S02]  /*3870*/  DADD R12, R12, R8 ;  /* 0x000000000c0c7229 */ /* 0x000fe40000000008 */
[----:B------:R-:W-:Y:S01]  /*3880*/  DFMA R10, R10, 1.5, -R14 ;  /* 0x3ff800000a0a782b */ /* 0x000fe2000000080e */
[----:B------:R-:W-:Y:S01]  /*3890*/  MOV R8, 0x652b82fe ;  /* 0x652b82fe00087802 */ /* 0x000fe20000000f00 */
[----:B------:R-:W-:-:S06]  /*38a0*/  IMAD.MOV.U32 R9, RZ, RZ, 0x3ff71547 ;  /* 0x3ff71547ff097424 */ /* 0x000fcc00078e00ff */
[----:B------:R-:W-:-:S08]  /*38b0*/  DFMA R12, R12, 1.5, R10 ;  /* 0x3ff800000c0c782b */ /* 0x000fd0000000000a */
[----:B------:R-:W-:-:S08]  /*38c0*/  DADD R16, R14, R12 ;  /* 0x000000000e107229 */ /* 0x000fd0000000000c */
[----:B------:R-:W-:Y:S02]  /*38d0*/  DFMA R8, R16, R8, 6.75539944105574400000e+15 ;  /* 0x433800001008742b */ /* 0x000fe40000000008 */
[----:B------:R-:W-:Y:S01]  /*38e0*/  FSETP.GEU.AND P0, PT, |R17|, 4.1917929649353027344, PT ;  /* 0x4086232b1100780b */ /* 0x000fe20003f0e200 */
[----:B------:R-:W-:-:S05]  /*38f0*/  DADD R14, R14, -R16 ;  /* 0x000000000e0e7229 */ /* 0x000fca0000000810 */
[----:B------:R-:W-:-:S03]  /*3900*/  DADD R10, R8, -6.75539944105574400000e+15 ;  /* 0xc3380000080a7429 */ /* 0x000fc60000000000 */
[----:B------:R-:W-:-:S05]  /*3910*/  DADD R12, R12, R14 ;  /* 0x000000000c0c7229 */ /* 0x000fca000000000e */
[----:B------:R-:W-:Y:S01]  /*3920*/  DFMA R18, R10, -UR4, R16 ;  /* 0x800000040a127c2b */ /* 0x000fe20008000010 */
[----:B------:R-:W-:Y:S01]  /*3930*/  UMOV UR4, 0x3b39803f ;  /* 0x3b39803f00047882 */ /* 0x000fe20000000000 */
[----:B------:R-:W-:-:S06]  /*3940*/  UMOV UR5, 0x3c7abc9e ;  /* 0x3c7abc9e00057882 */ /* 0x000fcc0000000000 */
[----:B------:R-:W-:Y:S01]  /*3950*/  DFMA R18, R10, -UR4, R18 ;  /* 0x800000040a127c2b */ /* 0x000fe20008000012 */
[----:B------:R-:W-:Y:S01]  /*3960*/  UMOV UR4, 0x69ce2bdf ;  /* 0x69ce2bdf00047882 */ /* 0x000fe20000000000 */
[----:B------:R-:W-:Y:S01]  /*3970*/  HFMA2 R11, -RZ, RZ, 1.642578125, -0.00021207332611083984375 ;  /* 0x3e928af3ff0b7431 */ /* 0x000fe200000001ff */
[----:B------:R-:W-:Y:S01]  /*3980*/  MOV R10, 0xfca213ea ;  /* 0xfca213ea000a7802 */ /* 0x000fe20000000f00 */
[----:B------:R-:W-:-:S05]  /*3990*/  UMOV UR5, 0x3e5ade15 ;  /* 0x3e5ade1500057882 */ /* 0x000fca0000000000 */
[----:B------:R-:W-:Y:S01]  /*39a0*/  DFMA R10, R18, UR4, R10 ;  /* 0x00000004120a7c2b */ /* 0x000fe2000800000a */
[----:B------:R-:W-:Y:S01]  /*39b0*/  UMOV UR4, 0x62401315 ;  /* 0x6240131500047882 */ /* 0x000fe20000000000 */
[----:B------:R-:W-:-:S06]  /*39c0*/  UMOV UR5, 0x3ec71dee ;  /* 0x3ec71dee00057882 */ /* 0x000fcc0000000000 */
[----:B------:R-:W-:Y:S01]  /*39d0*/  DFMA R10, R18, R10, UR4 ;  /* 0x00000004120a7e2b */ /* 0x000fe2000800000a */
        /* <DEDUP_REMOVED lines=20> */
[----:B------:R-:W-:-:S08]  /*3b20*/  DFMA R10, R18, R10, UR4 ;  /* 0x00000004120a7e2b */ /* 0x000fd0000800000a */
[----:B------:R-:W-:-:S08]  /*3b30*/  DFMA R10, R18, R10, 1 ;  /* 0x3ff00000120a742b */ /* 0x000fd0000000000a */
[----:B------:R-:W-:-:S10]  /*3b40*/  DFMA R10, R18, R10, 1 ;  /* 0x3ff00000120a742b */ /* 0x000fd4000000000a */
[----:B------:R-:W-:Y:S01]  /*3b50*/  IMAD R15, R8, 0x100000, R11 ;  /* 0x00100000080f7824 */ /* 0x000fe200078e020b */
[----:B------:R-:W-:Y:S01]  /*3b60*/  MOV R14, R10 ;  /* 0x0000000a000e7202 */ /* 0x000fe20000000f00 */
[----:B------:R-:W-:Y:S06]  /*3b70*/  @!P0 BRA `(.L_x_108) ;  /* 0x0000000000308947 */ /* 0x000fec0003800000 */
[----:B------:R-:W-:Y:S01]  /*3b80*/  FSETP.GEU.AND P1, PT, |R17|, 4.2275390625, PT ;  /* 0x408748001100780b */ /* 0x000fe20003f2e200 */
[C---:B------:R-:W-:Y:S02]  /*3b90*/  DADD R14, R16.reuse, +INF ;  /* 0x7ff00000100e7429 */ /* 0x040fe40000000000 */
[----:B------:R-:W-:-:S08]  /*3ba0*/  DSETP.GEU.AND P0, PT, R16, RZ, PT ;  /* 0x000000ff1000722a */ /* 0x000fd00003f0e000 */
[----:B------:R-:W-:Y:S02]  /*3bb0*/  FSEL R14, R14, RZ, P0 ;  /* 0x000000ff0e0e7208 */ /* 0x000fe40000000000 */
[----:B------:R-:W-:Y:S02]  /*3bc0*/  @!P1 LEA.HI R9, R8, R8, RZ, 0x1 ;  /* 0x0000000808099211 */ /* 0x000fe400078f08ff */
[----:B------:R-:W-:Y:S02]  /*3bd0*/  FSEL R15, R15, RZ, P0 ;  /* 0x000000ff0f0f7208 */ /* 0x000fe40000000000 */
[----:B------:R-:W-:-:S04]  /*3be0*/  @!P1 SHF.R.S32.HI R9, RZ, 0x1, R9 ;  /* 0x00000001ff099819 */ /* 0x000fc80000011409 */
[----:B------:R-:W-:Y:S01]  /*3bf0*/  @!P1 IADD3 R8, PT, PT, R8, -R9, RZ ;  /* 0x8000000908089210 */ /* 0x000fe20007ffe0ff */
[----:B------:R-:W-:-:S03]  /*3c00*/  @!P1 IMAD R11, R9, 0x100000, R11 ;  /* 0x00100000090b9824 */ /* 0x000fc600078e020b */
[----:B------:R-:W-:Y:S02]  /*3c10*/  @!P1 LEA R9, R8, 0x3ff00000, 0x14 ;  /* 0x3ff0000008099811 */ /* 0x000fe400078ea0ff */
[----:B------:R-:W-:-:S06]  /*3c20*/  @!P1 MOV R8, RZ ;  /* 0x000000ff00089202 */ /* 0x000fcc0000000f00 */
[----:B------:R-:W-:-:S11]  /*3c30*/  @!P1 DMUL R14, R10, R8 ;  /* 0x000000080a0e9228 */ /* 0x000fd60000000000 */
.L_x_108:
[----:B------:R-:W-:Y:S01]  /*3c40*/  DFMA R12, R12, R14, R14 ;  /* 0x0000000e0c0c722b */ /* 0x000fe2000000000e */
[----:B------:R-:W-:Y:S01]  /*3c50*/  MOV R29, 0x0 ;  /* 0x00000000001d7802 */ /* 0x000fe20000000f00 */
[----:B------:R-:W-:-:S08]  /*3c60*/  DSETP.NEU.AND P0, PT, |R14|, +INF , PT ;  /* 0x7ff000000e00742a */ /* 0x000fd00003f0d200 */
[----:B------:R-:W-:Y:S02]  /*3c70*/  FSEL R9, R14, R12, !P0 ;  /* 0x0000000c0e097208 */ /* 0x000fe40004000000 */
[----:B------:R-:W-:Y:S01]  /*3c80*/  FSEL R8, R15, R13, !P0 ;  /* 0x0000000d0f087208 */ /* 0x000fe20004000000 */
[----:B------:R-:W-:Y:S06]  /*3c90*/  RET.REL.NODEC R28 `(_Z18MoveParticles_CUDAiP12ParticleType) ;  /* 0xffffffc01cd87950 */ /* 0x000fec0003c3ffff */
.L_x_109:
[----:B------:R-:W-:-:S00]  /*3ca0*/  BRA `(.L_x_109) ;  /* 0xfffffffc00fc7947 */ /* 0x000fc0000383ffff */
[----:B------:R-:W-:-:S00]  /*3cb0*/  NOP ;  /* 0x0000000000007918 */ /* 0x000fc00000000000 */
        /* <DEDUP_REMOVED lines=12> */
.L_x_111:


//--------------------- .nv.shared.reserved.0     --------------------------
	.section	.nv.shared.reserved.0,"aw",@nobits
	.weak		__nv_reservedSMEM_offset_0_alias
	.size		__nv_reservedSMEM_offset_0_alias, 0, 64
	.other		__nv_reservedSMEM_offset_0_alias,@"STO_CUDA_RESERVED_SHARED STV_DEFAULT"
__nv_reservedSMEM_offset_0_alias:
	.zero		0
	.zero		64


//--------------------- .nv.constant0._Z18MoveParticles_CUDAiP12ParticleType --------------------------
	.section	.nv.constant0._Z18MoveParticles_CUDAiP12ParticleType,"a",@progbits
	.sectionflags	@""
	.align	4
.nv.constant0._Z18MoveParticles_CUDAiP12ParticleType:
	.zero		912


//--------------------- SYMBOLS --------------------------

	.type		.nv.reservedSmem.offset0,@object
	.size		.nv.reservedSmem.offset0,0x4
